	.target	sm_90a

	.elftype	@"ET_EXEC"


//--------------------- .note.nv.tkinfo           --------------------------
	.section	.note.nv.tkinfo,"",@"SHT_NOTE"
	.sectionflags	@"SHF_NOTE_NV_TKINFO"
	.tkinfo
        /*0018*/ 	.word	0x00000002
        /*0030*/ 	.string	""
        /*0030*/ 	.string	"ptxas"
        /*0030*/ 	.string	"Cuda compilation tools, release 13.0, V13.0.88"
        /*0030*/ 	.string	"Build cuda_13.0.r13.0/compiler.36424714_0"
        /*0030*/ 	.string	"-arch sm_90a -m 64 "



//--------------------- .note.nv.cuinfo           --------------------------
	.section	.note.nv.cuinfo,"",@"SHT_NOTE"
	.sectionflags	@"SHF_NOTE_NV_CUINFO"
        /*0018*/ 	.short	0x0002
        /*001a*/ 	.short	0x005a
        /*001c*/ 	.short	0x0082
	.zero		2


//--------------------- .nv.info                  --------------------------
	.section	.nv.info,"",@"SHT_CUDA_INFO"
	.align	4


	//----- nvinfo : EIATTR_REGCOUNT
	.align		4
        /*0000*/ 	.byte	0x04, 0x2f
        /*0002*/ 	.short	(.L_15 - .L_14)
	.align		4
.L_14:
        /*0004*/ 	.word	index@(_ZN7cutlass13device_kernelINS_4gemm6kernel13GemmUniversalIN4cute5tupleIJiiiiEEENS1_10collective13CollectiveMmaINS1_34MainloopSm90TmaGmmaWarpSpecializedILi3ENS5_IJNS4_1CILi1EEENSA_ILi2EEESB_EEENS1_35KernelTmaWarpSpecializedCooperativeEEENS5_IJNSA_ILi128EEENSA_ILi64EEENSA_ILi32EEEEEENS_10bfloat16_tENS5_IJlSB_lEEESK_SL_NS4_8TiledMMAINS4_8MMA_AtomIJNS4_4SM904GMMA27MMA_64x64x16_F32BF16BF16_SSILNSP_5MajorE0ELSR_0ELNSP_7ScaleInE1ELSS_1EEEEEENS4_6LayoutINS5_IJSC_SB_SB_EEENS5_IJSB_NSA_ILi0EEESX_EEEEENS5_IJNS4_10UnderscoreES10_S10_EEEEENS4_23SM90_TMA_LOAD_MULTICASTENS4_14ComposedLayoutINS4_7SwizzleILi2ELi4ELi3EEENS4_18smem_ptr_flag_bitsILi16EEENSV_INS5_IJNSA_ILi8EEESI_EEENS5_IJSI_SB_EEEEEEEvNS4_8identityENS4_13SM90_TMA_LOADES1D_vS1E_EENS_8epilogue10collective6detail29Sm90TmaWarpSpecializedAdapterINS1I_15DefaultEpilogueISK_SL_SL_NS1H_6thread17LinearCombinationISK_Li1EffLNS1M_9ScaleType4KindE0ELNS_15FloatRoundStyleE2ESK_EENS1_15EpilogueDefaultEEEEEvvEEEEvNT_6ParamsE)
        /*0008*/ 	.word	0x000000a8


	//----- nvinfo : EIATTR_FRAME_SIZE
	.align		4
.L_15:
        /*000c*/ 	.byte	0x04, 0x11
        /*000e*/ 	.short	(.L_17 - .L_16)
	.align		4
.L_16:
        /*0010*/ 	.word	index@(_ZN7cutlass13device_kernelINS_4gemm6kernel13GemmUniversalIN4cute5tupleIJiiiiEEENS1_10collective13CollectiveMmaINS1_34MainloopSm90TmaGmmaWarpSpecializedILi3ENS5_IJNS4_1CILi1EEENSA_ILi2EEESB_EEENS1_35KernelTmaWarpSpecializedCooperativeEEENS5_IJNSA_ILi128EEENSA_ILi64EEENSA_ILi32EEEEEENS_10bfloat16_tENS5_IJlSB_lEEESK_SL_NS4_8TiledMMAINS4_8MMA_AtomIJNS4_4SM904GMMA27MMA_64x64x16_F32BF16BF16_SSILNSP_5MajorE0ELSR_0ELNSP_7ScaleInE1ELSS_1EEEEEENS4_6LayoutINS5_IJSC_SB_SB_EEENS5_IJSB_NSA_ILi0EEESX_EEEEENS5_IJNS4_10UnderscoreES10_S10_EEEEENS4_23SM90_TMA_LOAD_MULTICASTENS4_14ComposedLayoutINS4_7SwizzleILi2ELi4ELi3EEENS4_18smem_ptr_flag_bitsILi16EEENSV_INS5_IJNSA_ILi8EEESI_EEENS5_IJSI_SB_EEEEEEEvNS4_8identityENS4_13SM90_TMA_LOADES1D_vS1E_EENS_8epilogue10collective6detail29Sm90TmaWarpSpecializedAdapterINS1I_15DefaultEpilogueISK_SL_SL_NS1H_6thread17LinearCombinationISK_Li1EffLNS1M_9ScaleType4KindE0ELNS_15FloatRoundStyleE2ESK_EENS1_15EpilogueDefaultEEEEEvvEEEEvNT_6ParamsE)
        /*0014*/ 	.word	0x00000000


	//----- nvinfo : EIATTR_MIN_STACK_SIZE
	.align		4
.L_17:
        /*0018*/ 	.byte	0x04, 0x12
        /*001a*/ 	.short	(.L_19 - .L_18)
	.align		4
.L_18:
        /*001c*/ 	.word	index@(_ZN7cutlass13device_kernelINS_4gemm6kernel13GemmUniversalIN4cute5tupleIJiiiiEEENS1_10collective13CollectiveMmaINS1_34MainloopSm90TmaGmmaWarpSpecializedILi3ENS5_IJNS4_1CILi1EEENSA_ILi2EEESB_EEENS1_35KernelTmaWarpSpecializedCooperativeEEENS5_IJNSA_ILi128EEENSA_ILi64EEENSA_ILi32EEEEEENS_10bfloat16_tENS5_IJlSB_lEEESK_SL_NS4_8TiledMMAINS4_8MMA_AtomIJNS4_4SM904GMMA27MMA_64x64x16_F32BF16BF16_SSILNSP_5MajorE0ELSR_0ELNSP_7ScaleInE1ELSS_1EEEEEENS4_6LayoutINS5_IJSC_SB_SB_EEENS5_IJSB_NSA_ILi0EEESX_EEEEENS5_IJNS4_10UnderscoreES10_S10_EEEEENS4_23SM90_TMA_LOAD_MULTICASTENS4_14ComposedLayoutINS4_7SwizzleILi2ELi4ELi3EEENS4_18smem_ptr_flag_bitsILi16EEENSV_INS5_IJNSA_ILi8EEESI_EEENS5_IJSI_SB_EEEEEEEvNS4_8identityENS4_13SM90_TMA_LOADES1D_vS1E_EENS_8epilogue10collective6detail29Sm90TmaWarpSpecializedAdapterINS1I_15DefaultEpilogueISK_SL_SL_NS1H_6thread17LinearCombinationISK_Li1EffLNS1M_9ScaleType4KindE0ELNS_15FloatRoundStyleE2ESK_EENS1_15EpilogueDefaultEEEEEvvEEEEvNT_6ParamsE)
        /*0020*/ 	.word	0x00000000
.L_19:


//--------------------- .nv.compat                --------------------------
	.section	.nv.compat,"",@"SHT_CUDA_COMPAT_INFO"
	.align	4
        /*0000*/ 	.byte	0x02, 0x09, 0x01, 0x00, 0x02, 0x02, 0x04, 0x00, 0x02, 0x05, 0x05, 0x00, 0x03, 0x07, 0x01, 0x01
        /*0010*/ 	.byte	0x02, 0x03, 0x01, 0x00, 0x02, 0x06, 0x01, 0x00, 0x04, 0x0b, 0x08, 0x00, 0x00, 0x00, 0x00, 0x00
        /*0020*/ 	.byte	0x00, 0x00, 0x00, 0x00


//--------------------- .nv.info._ZN7cutlass13device_kernelINS_4gemm6kernel13GemmUniversalIN4cute5tupleIJiiiiEEENS1_10collective13CollectiveMmaINS1_34MainloopSm90TmaGmmaWarpSpecializedILi3ENS5_IJNS4_1CILi1EEENSA_ILi2EEESB_EEENS1_35KernelTmaWarpSpecializedCooperativeEEENS5_IJNSA_ILi128EEENSA_ILi64EEENSA_ILi32EEEEEENS_10bfloat16_tENS5_IJlSB_lEEESK_SL_NS4_8TiledMMAINS4_8MMA_AtomIJNS4_4SM904GMMA27MMA_64x64x16_F32BF16BF16_SSILNSP_5MajorE0ELSR_0ELNSP_7ScaleInE1ELSS_1EEEEEENS4_6LayoutINS5_IJSC_SB_SB_EEENS5_IJSB_NSA_ILi0EEESX_EEEEENS5_IJNS4_10UnderscoreES10_S10_EEEEENS4_23SM90_TMA_LOAD_MULTICASTENS4_14ComposedLayoutINS4_7SwizzleILi2ELi4ELi3EEENS4_18smem_ptr_flag_bitsILi16EEENSV_INS5_IJNSA_ILi8EEESI_EEENS5_IJSI_SB_EEEEEEEvNS4_8identityENS4_13SM90_TMA_LOADES1D_vS1E_EENS_8epilogue10collective6detail29Sm90TmaWarpSpecializedAdapterINS1I_15DefaultEpilogueISK_SL_SL_NS1H_6thread17LinearCombinationISK_Li1EffLNS1M_9ScaleType4KindE0ELNS_15FloatRoundStyleE2ESK_EENS1_15EpilogueDefaultEEEEEvvEEEEvNT_6ParamsE --------------------------
	.section	.nv.info._ZN7cutlass13device_kernelINS_4gemm6kernel13GemmUniversalIN4cute5tupleIJiiiiEEENS1_10collective13CollectiveMmaINS1_34MainloopSm90TmaGmmaWarpSpecializedILi3ENS5_IJNS4_1CILi1EEENSA_ILi2EEESB_EEENS1_35KernelTmaWarpSpecializedCooperativeEEENS5_IJNSA_ILi128EEENSA_ILi64EEENSA_ILi32EEEEEENS_10bfloat16_tENS5_IJlSB_lEEESK_SL_NS4_8TiledMMAINS4_8MMA_AtomIJNS4_4SM904GMMA27MMA_64x64x16_F32BF16BF16_SSILNSP_5MajorE0ELSR_0ELNSP_7ScaleInE1ELSS_1EEEEEENS4_6LayoutINS5_IJSC_SB_SB_EEENS5_IJSB_NSA_ILi0EEESX_EEEEENS5_IJNS4_10UnderscoreES10_S10_EEEEENS4_23SM90_TMA_LOAD_MULTICASTENS4_14ComposedLayoutINS4_7SwizzleILi2ELi4ELi3EEENS4_18smem_ptr_flag_bitsILi16EEENSV_INS5_IJNSA_ILi8EEESI_EEENS5_IJSI_SB_EEEEEEEvNS4_8identityENS4_13SM90_TMA_LOADES1D_vS1E_EENS_8epilogue10collective6detail29Sm90TmaWarpSpecializedAdapterINS1I_15DefaultEpilogueISK_SL_SL_NS1H_6thread17LinearCombinationISK_Li1EffLNS1M_9ScaleType4KindE0ELNS_15FloatRoundStyleE2ESK_EENS1_15EpilogueDefaultEEEEEvvEEEEvNT_6ParamsE,"",@"SHT_CUDA_INFO"
	.sectionflags	@""
	.align	4


	//----- nvinfo : EIATTR_CUDA_API_VERSION
	.align		4
        /*0000*/ 	.byte	0x04, 0x37
        /*0002*/ 	.short	(.L_21 - .L_20)
.L_20:
        /*0004*/ 	.word	0x00000082


	//----- nvinfo : EIATTR_KPARAM_INFO
	.align		4
.L_21:
        /*0008*/ 	.byte	0x04, 0x17
        /*000a*/ 	.short	(.L_23 - .L_22)
.L_22:
        /*000c*/ 	.word	0x00000000
        /*0010*/ 	.short	0x0000
        /*0012*/ 	.short	0x0070
        /*0014*/ 	.byte	0x00, 0xf0, 0x01, 0x10


	//----- nvinfo : EIATTR_SPARSE_MMA_MASK
	.align		4
.L_23:
        /*0018*/ 	.byte	0x03, 0x50
        /*001a*/ 	.short	0x0000


	//----- nvinfo : EIATTR_MAXREG_COUNT
	.align		4
        /*001c*/ 	.byte	0x03, 0x1b
        /*001e*/ 	.short	0x00a8


	//----- nvinfo : EIATTR_NUM_BARRIERS
	.align		4
        /*0020*/ 	.byte	0x02, 0x4c
        /*0022*/ 	.byte	0x01
	.zero		1


	//----- nvinfo : EIATTR_EXTERNS
	.align		4
        /*0024*/ 	.byte	0x04, 0x0f
        /*0026*/ 	.short	(.L_25 - .L_24)


	//   ....[0]....
	.align		4
.L_24:
        /*0028*/ 	.word	index@(__assertfail)


	//----- nvinfo : EIATTR_MERCURY_ISA_VERSION
	.align		4
.L_25:
        /*002c*/ 	.byte	0x03, 0x5f
        /*002e*/ 	.short	0x0101


	//----- nvinfo : EIATTR_INT_WARP_WIDE_INSTR_OFFSETS
	.align		4
        /*0030*/ 	.byte	0x04, 0x31
        /*0032*/ 	.short	(.L_27 - .L_26)


	//   ....[0]....
.L_26:
        /*0034*/ 	.word	0x00000450


	//   ....[1]....
        /*0038*/ 	.word	0x00000470


	//   ....[2]....
        /*003c*/ 	.word	0x00000620


	//----- nvinfo : EIATTR_COOP_GROUP_MASK_REGIDS
	.align		4
.L_27:
        /*0040*/ 	.byte	0x04, 0x29
        /*0042*/ 	.short	(.L_29 - .L_28)


	//   ....[0]....
.L_28:
        /*0044*/ 	.word	0xffffffff


	//   ....[1]....
        /*0048*/ 	.word	0xffffffff


	//   ....[2]....
        /*004c*/ 	.word	0xffffffff


	//   ....[3]....
        /*0050*/ 	.word	0xffffffff


	//   ....[4]....
        /*0054*/ 	.word	0xffffffff


	//   ....[5]....
        /*0058*/ 	.word	0xffffffff


	//----- nvinfo : EIATTR_COOP_GROUP_INSTR_OFFSETS
	.align		4
.L_29:
        /*005c*/ 	.byte	0x04, 0x28
        /*005e*/ 	.short	(.L_31 - .L_30)


	//   ....[0]....
.L_30:
        /*0060*/ 	.word	0x00000060


	//   ....[1]....
        /*0064*/ 	.word	0x00000070


	//   ....[2]....
        /*0068*/ 	.word	0x00000130


	//   ....[3]....
        /*006c*/ 	.word	0x000002a0


	//   ....[4]....
        /*0070*/ 	.word	0x00000760


	//   ....[5]....
        /*0074*/ 	.word	0x000011a0


	//----- nvinfo : EIATTR_REG_RECONFIG
	.align		4
.L_31:
        /*0078*/ 	.byte	0x01, 0x54
	.zero		2


	//----- nvinfo : EIATTR_SYSCALL_OFFSETS
	.align		4
        /*007c*/ 	.byte	0x04, 0x46
        /*007e*/ 	.short	(.L_33 - .L_32)


	//   ....[0]....
.L_32:
        /*0080*/ 	.word	0x00001360


	//----- nvinfo : EIATTR_MBARRIER_INSTR_OFFSETS
	.align		4
.L_33:
        /*0084*/ 	.byte	0x04, 0x39
        /*0086*/ 	.short	(.L_35 - .L_34)


	//   ....[0]....
.L_34:
        /*0088*/ 	.word	0x00000230
        /*008c*/ 	.word	0x000000ff
        /*0090*/ 	.word	0x00000000
        /*0094*/ 	.short	0x0100
        /*0096*/ 	.byte	0x08
	.zero		1


	//   ....[1]....
        /*0098*/ 	.word	0x00000240
        /*009c*/ 	.word	0x000000ff
        /*00a0*/ 	.word	0x00000018
        /*00a4*/ 	.short	0x0100
        /*00a6*/ 	.byte	0x08
	.zero		1


	//   ....[2]....
        /*00a8*/ 	.word	0x00000250
        /*00ac*/ 	.word	0x000000ff
        /*00b0*/ 	.word	0x00000008
        /*00b4*/ 	.short	0x0100
        /*00b6*/ 	.byte	0x08
	.zero		1


	//   ....[3]....
        /*00b8*/ 	.word	0x00000260
        /*00bc*/ 	.word	0x000000ff
        /*00c0*/ 	.word	0x00000020
        /*00c4*/ 	.short	0x0100
        /*00c6*/ 	.byte	0x08
	.zero		1


	//   ....[4]....
        /*00c8*/ 	.word	0x00000270
        /*00cc*/ 	.word	0x000000ff
        /*00d0*/ 	.word	0x00000010
        /*00d4*/ 	.short	0x0100
        /*00d6*/ 	.byte	0x08
	.zero		1


	//   ....[5]....
        /*00d8*/ 	.word	0x00000280
        /*00dc*/ 	.word	0x000000ff
        /*00e0*/ 	.word	0x00000028
        /*00e4*/ 	.short	0x0100
        /*00e6*/ 	.byte	0x08
	.zero		1


	//   ....[6]....
        /*00e8*/ 	.word	0x000006a0
        /*00ec*/ 	.word	0x000000ff
        /*00f0*/ 	.word	0x00000040
        /*00f4*/ 	.short	0x0100
        /*00f6*/ 	.byte	0x06
	.zero		1


	//   ....[7]....
        /*00f8*/ 	.word	0x00000710
        /*00fc*/ 	.word	0x000000ff
        /*0100*/ 	.word	0x00000048
        /*0104*/ 	.short	0x0100
        /*0106*/ 	.byte	0x06
	.zero		1


	//   ....[8]....
        /*0108*/ 	.word	0x00001420
        /*010c*/ 	.word	0x00000003
        /*0110*/ 	.word	0x00000000
        /*0114*/ 	.short	0x010a
        /*0116*/ 	.byte	0x3f
	.zero		1


	//   ....[9]....
        /*0118*/ 	.word	0x00001460
        /*011c*/ 	.word	0x00000003
        /*0120*/ 	.word	0x00000000
        /*0124*/ 	.short	0x010a
        /*0126*/ 	.byte	0x3f
	.zero		1


	//   ....[10]....
        /*0128*/ 	.word	0x00001730
        /*012c*/ 	.word	0x00000005
        /*0130*/ 	.word	0x00000000
        /*0134*/ 	.short	0x010a
        /*0136*/ 	.byte	0x3f
	.zero		1


	//   ....[11]....
        /*0138*/ 	.word	0x00001770
        /*013c*/ 	.word	0x00000005
        /*0140*/ 	.word	0x00000000
        /*0144*/ 	.short	0x010a
        /*0146*/ 	.byte	0x3f
	.zero		1


	//   ....[12]....
        /*0148*/ 	.word	0x000018d0
        /*014c*/ 	.word	0x00000005
        /*0150*/ 	.word	0x00000000
        /*0154*/ 	.short	0x0101
        /*0156*/ 	.byte	0x3f
	.zero		1


	//   ....[13]....
        /*0158*/ 	.word	0x00001af0
        /*015c*/ 	.word	0x00000003
        /*0160*/ 	.word	0x00000000
        /*0164*/ 	.short	0x0101
        /*0166*/ 	.byte	0x3f
	.zero		1


	//   ....[14]....
        /*0168*/ 	.word	0x00004f90
        /*016c*/ 	.word	0x00000016
        /*0170*/ 	.word	0x00000018
        /*0174*/ 	.short	0x010a
        /*0176*/ 	.byte	0x3f
	.zero		1


	//   ....[15]....
        /*0178*/ 	.word	0x000052f0
        /*017c*/ 	.word	0x00000003
        /*0180*/ 	.word	0x00000048
        /*0184*/ 	.short	0x0101
        /*0186*/ 	.byte	0x3f
	.zero		1


	//   ....[16]....
        /*0188*/ 	.word	0x00005a40
        /*018c*/ 	.word	0x00000007
        /*0190*/ 	.word	0x00000000
        /*0194*/ 	.short	0x010a
        /*0196*/ 	.byte	0x3f
	.zero		1


	//   ....[17]....
        /*0198*/ 	.word	0x00005ac0
        /*019c*/ 	.word	0x00000006
        /*01a0*/ 	.word	0x00000000
        /*01a4*/ 	.short	0x010a
        /*01a6*/ 	.byte	0x3f
	.zero		1


	//   ....[18]....
        /*01a8*/ 	.word	0x00005b50
        /*01ac*/ 	.word	0x00000003
        /*01b0*/ 	.word	0x00000000
        /*01b4*/ 	.short	0x010a
        /*01b6*/ 	.byte	0x3f
	.zero		1


	//   ....[19]....
        /*01b8*/ 	.word	0x00005bb0
        /*01bc*/ 	.word	0x00000003
        /*01c0*/ 	.word	0x00000000
        /*01c4*/ 	.short	0x010a
        /*01c6*/ 	.byte	0x3f
	.zero		1


	//   ....[20]....
        /*01c8*/ 	.word	0x00005c00
        /*01cc*/ 	.word	0x00000005
        /*01d0*/ 	.word	0x00000000
        /*01d4*/ 	.short	0x010a
        /*01d6*/ 	.byte	0x3f
	.zero		1


	//   ....[21]....
        /*01d8*/ 	.word	0x00005cd0
        /*01dc*/ 	.word	0x00000016
        /*01e0*/ 	.word	0x00000018
        /*01e4*/ 	.short	0x010a
        /*01e6*/ 	.byte	0x3f
	.zero		1


	//   ....[22]....
        /*01e8*/ 	.word	0x00005da0
        /*01ec*/ 	.word	0x00000007
        /*01f0*/ 	.word	0x00000000
        /*01f4*/ 	.short	0x010a
        /*01f6*/ 	.byte	0x3f
	.zero		1


	//   ....[23]....
        /*01f8*/ 	.word	0x00005df0
        /*01fc*/ 	.word	0x00000006
        /*0200*/ 	.word	0x00000000
        /*0204*/ 	.short	0x010a
        /*0206*/ 	.byte	0x3f
	.zero		1


	//----- nvinfo : EIATTR_NUM_MBARRIERS
	.align		4
.L_35:
        /*0208*/ 	.byte	0x03, 0x38
        /*020a*/ 	.short	0x0008


	//----- nvinfo : EIATTR_EXIT_INSTR_OFFSETS
	.align		4
        /*020c*/ 	.byte	0x04, 0x1c
        /*020e*/ 	.short	(.L_37 - .L_36)


	//   ....[0]....
.L_36:
        /*0210*/ 	.word	0x000008c0


	//   ....[1]....
        /*0214*/ 	.word	0x000010d0


	//   ....[2]....
        /*0218*/ 	.word	0x000046b0


	//   ....[3]....
        /*021c*/ 	.word	0x00004c10


	//   ....[4]....
        /*0220*/ 	.word	0x00005ba0


	//----- nvinfo : EIATTR_MAX_THREADS
	.align		4
.L_37:
        /*0224*/ 	.byte	0x04, 0x05
        /*0226*/ 	.short	(.L_39 - .L_38)
.L_38:
        /*0228*/ 	.word	0x00000180
        /*022c*/ 	.word	0x00000001
        /*0230*/ 	.word	0x00000001


	//----- nvinfo : EIATTR_CRS_STACK_SIZE
	.align		4
.L_39:
        /*0234*/ 	.byte	0x04, 0x1e
        /*0236*/ 	.short	(.L_41 - .L_40)
.L_40:
        /*0238*/ 	.word	0x00000000


	//----- nvinfo : EIATTR_CBANK_PARAM_SIZE
	.align		4
.L_41:
        /*023c*/ 	.byte	0x03, 0x19
        /*023e*/ 	.short	0x0470


	//----- nvinfo : EIATTR_PARAM_CBANK
	.align		4
        /*0240*/ 	.byte	0x04, 0x0a
        /*0242*/ 	.short	(.L_43 - .L_42)
	.align		4
.L_42:
        /*0244*/ 	.word	index@(.nv.constant0._ZN7cutlass13device_kernelINS_4gemm6kernel13GemmUniversalIN4cute5tupleIJiiiiEEENS1_10collective13CollectiveMmaINS1_34MainloopSm90TmaGmmaWarpSpecializedILi3ENS5_IJNS4_1CILi1EEENSA_ILi2EEESB_EEENS1_35KernelTmaWarpSpecializedCooperativeEEENS5_IJNSA_ILi128EEENSA_ILi64EEENSA_ILi32EEEEEENS_10bfloat16_tENS5_IJlSB_lEEESK_SL_NS4_8TiledMMAINS4_8MMA_AtomIJNS4_4SM904GMMA27MMA_64x64x16_F32BF16BF16_SSILNSP_5MajorE0ELSR_0ELNSP_7ScaleInE1ELSS_1EEEEEENS4_6LayoutINS5_IJSC_SB_SB_EEENS5_IJSB_NSA_ILi0EEESX_EEEEENS5_IJNS4_10UnderscoreES10_S10_EEEEENS4_23SM90_TMA_LOAD_MULTICASTENS4_14ComposedLayoutINS4_7SwizzleILi2ELi4ELi3EEENS4_18smem_ptr_flag_bitsILi16EEENSV_INS5_IJNSA_ILi8EEESI_EEENS5_IJSI_SB_EEEEEEEvNS4_8identityENS4_13SM90_TMA_LOADES1D_vS1E_EENS_8epilogue10collective6detail29Sm90TmaWarpSpecializedAdapterINS1I_15DefaultEpilogueISK_SL_SL_NS1H_6thread17LinearCombinationISK_Li1EffLNS1M_9ScaleType4KindE0ELNS_15FloatRoundStyleE2ESK_EENS1_15EpilogueDefaultEEEEEvvEEEEvNT_6ParamsE)
        /*0248*/ 	.short	0x0210
        /*024a*/ 	.short	0x0470


	//----- nvinfo : EIATTR_SW_WAR
	.align		4
.L_43:
        /*024c*/ 	.byte	0x04, 0x36
        /*024e*/ 	.short	(.L_45 - .L_44)
.L_44:
        /*0250*/ 	.word	0x00000008
.L_45:


//--------------------- .nv.callgraph             --------------------------
	.section	.nv.callgraph,"",@"SHT_CUDA_CALLGRAPH"
	.align	4
	.sectionentsize	8
	.align		4
        /*0000*/ 	.word	0x00000000
	.align		4
        /*0004*/ 	.word	0xffffffff
	.align		4
        /*0008*/ 	.word	index@(_ZN7cutlass13device_kernelINS_4gemm6kernel13GemmUniversalIN4cute5tupleIJiiiiEEENS1_10collective13CollectiveMmaINS1_34MainloopSm90TmaGmmaWarpSpecializedILi3ENS5_IJNS4_1CILi1EEENSA_ILi2EEESB_EEENS1_35KernelTmaWarpSpecializedCooperativeEEENS5_IJNSA_ILi128EEENSA_ILi64EEENSA_ILi32EEEEEENS_10bfloat16_tENS5_IJlSB_lEEESK_SL_NS4_8TiledMMAINS4_8MMA_AtomIJNS4_4SM904GMMA27MMA_64x64x16_F32BF16BF16_SSILNSP_5MajorE0ELSR_0ELNSP_7ScaleInE1ELSS_1EEEEEENS4_6LayoutINS5_IJSC_SB_SB_EEENS5_IJSB_NSA_ILi0EEESX_EEEEENS5_IJNS4_10UnderscoreES10_S10_EEEEENS4_23SM90_TMA_LOAD_MULTICASTENS4_14ComposedLayoutINS4_7SwizzleILi2ELi4ELi3EEENS4_18smem_ptr_flag_bitsILi16EEENSV_INS5_IJNSA_ILi8EEESI_EEENS5_IJSI_SB_EEEEEEEvNS4_8identityENS4_13SM90_TMA_LOADES1D_vS1E_EENS_8epilogue10collective6detail29Sm90TmaWarpSpecializedAdapterINS1I_15DefaultEpilogueISK_SL_SL_NS1H_6thread17LinearCombinationISK_Li1EffLNS1M_9ScaleType4KindE0ELNS_15FloatRoundStyleE2ESK_EENS1_15EpilogueDefaultEEEEEvvEEEEvNT_6ParamsE)
	.align		4
        /*000c*/ 	.word	index@(__assertfail)
	.align		4
        /*0010*/ 	.word	0x00000000
	.align		4
        /*0014*/ 	.word	0xfffffffe
	.align		4
        /*0018*/ 	.word	0x00000000
	.align		4
        /*001c*/ 	.word	0xfffffffd
	.align		4
        /*0020*/ 	.word	0x00000000
	.align		4
        /*0024*/ 	.word	0xfffffffc


//--------------------- .nv.constant4             --------------------------
	.section	.nv.constant4,"a",@progbits
	.align	8
	.align		8
.nv.constant4:
        /*0000*/ 	.dword	__assertfail
	.align		8
        /*0008*/ 	.dword	__unnamed_1
	.align		8
        /*0010*/ 	.dword	_ZN39_INTERNAL_a72be275_4_k_cu_4cb80279_27254cuda3std3__45__cpo5beginE
	.align		8
        /*0018*/ 	.dword	_ZN39_INTERNAL_a72be275_4_k_cu_4cb80279_27254cuda3std3__45__cpo3endE
	.align		8
        /*0020*/ 	.dword	_ZN39_INTERNAL_a72be275_4_k_cu_4cb80279_27254cuda3std3__45__cpo6cbeginE
	.align		8
        /*0028*/ 	.dword	_ZN39_INTERNAL_a72be275_4_k_cu_4cb80279_27254cuda3std3__45__cpo4cendE
	.align		8
        /*0030*/ 	.dword	_ZN39_INTERNAL_a72be275_4_k_cu_4cb80279_27254cuda3std3__441_GLOBAL__N__a72be275_4_k_cu_4cb80279_27256ignoreE
	.align		8
        /*0038*/ 	.dword	_ZN39_INTERNAL_a72be275_4_k_cu_4cb80279_27254cuda3std3__419piecewise_constructE
	.align		8
        /*0040*/ 	.dword	_ZN39_INTERNAL_a72be275_4_k_cu_4cb80279_27254cuda3std3__48in_placeE
	.align		8
        /*0048*/ 	.dword	_ZN39_INTERNAL_a72be275_4_k_cu_4cb80279_27254cuda3std6ranges3__45__cpo4swapE
	.align		8
        /*0050*/ 	.dword	_ZN39_INTERNAL_a72be275_4_k_cu_4cb80279_27254cuda3std6ranges3__45__cpo9iter_moveE
	.align		8
        /*0058*/ 	.dword	_ZN39_INTERNAL_a72be275_4_k_cu_4cb80279_27254cute7productE
	.align		8
        /*0060*/ 	.dword	_ZN39_INTERNAL_a72be275_4_k_cu_4cb80279_27254cute1_E
	.align		8
        /*0068*/ 	.dword	$str$22
	.align		8
        /*0070*/ 	.dword	$str$23


//--------------------- .text._ZN7cutlass13device_kernelINS_4gemm6kernel13GemmUniversalIN4cute5tupleIJiiiiEEENS1_10collective13CollectiveMmaINS1_34MainloopSm90TmaGmmaWarpSpecializedILi3ENS5_IJNS4_1CILi1EEENSA_ILi2EEESB_EEENS1_35KernelTmaWarpSpecializedCooperativeEEENS5_IJNSA_ILi128EEENSA_ILi64EEENSA_ILi32EEEEEENS_10bfloat16_tENS5_IJlSB_lEEESK_SL_NS4_8TiledMMAINS4_8MMA_AtomIJNS4_4SM904GMMA27MMA_64x64x16_F32BF16BF16_SSILNSP_5MajorE0ELSR_0ELNSP_7ScaleInE1ELSS_1EEEEEENS4_6LayoutINS5_IJSC_SB_SB_EEENS5_IJSB_NSA_ILi0EEESX_EEEEENS5_IJNS4_10UnderscoreES10_S10_EEEEENS4_23SM90_TMA_LOAD_MULTICASTENS4_14ComposedLayoutINS4_7SwizzleILi2ELi4ELi3EEENS4_18smem_ptr_flag_bitsILi16EEENSV_INS5_IJNSA_ILi8EEESI_EEENS5_IJSI_SB_EEEEEEEvNS4_8identityENS4_13SM90_TMA_LOADES1D_vS1E_EENS_8epilogue10collective6detail29Sm90TmaWarpSpecializedAdapterINS1I_15DefaultEpilogueISK_SL_SL_NS1H_6thread17LinearCombinationISK_Li1EffLNS1M_9ScaleType4KindE0ELNS_15FloatRoundStyleE2ESK_EENS1_15EpilogueDefaultEEEEEvvEEEEvNT_6ParamsE --------------------------
	.section	.text._ZN7cutlass13device_kernelINS_4gemm6kernel13GemmUniversalIN4cute5tupleIJiiiiEEENS1_10collective13CollectiveMmaINS1_34MainloopSm90TmaGmmaWarpSpecializedILi3ENS5_IJNS4_1CILi1EEENSA_ILi2EEESB_EEENS1_35KernelTmaWarpSpecializedCooperativeEEENS5_IJNSA_ILi128EEENSA_ILi64EEENSA_ILi32EEEEEENS_10bfloat16_tENS5_IJlSB_lEEESK_SL_NS4_8TiledMMAINS4_8MMA_AtomIJNS4_4SM904GMMA27MMA_64x64x16_F32BF16BF16_SSILNSP_5MajorE0ELSR_0ELNSP_7ScaleInE1ELSS_1EEEEEENS4_6LayoutINS5_IJSC_SB_SB_EEENS5_IJSB_NSA_ILi0EEESX_EEEEENS5_IJNS4_10UnderscoreES10_S10_EEEEENS4_23SM90_TMA_LOAD_MULTICASTENS4_14ComposedLayoutINS4_7SwizzleILi2ELi4ELi3EEENS4_18smem_ptr_flag_bitsILi16EEENSV_INS5_IJNSA_ILi8EEESI_EEENS5_IJSI_SB_EEEEEEEvNS4_8identityENS4_13SM90_TMA_LOADES1D_vS1E_EENS_8epilogue10collective6detail29Sm90TmaWarpSpecializedAdapterINS1I_15DefaultEpilogueISK_SL_SL_NS1H_6thread17LinearCombinationISK_Li1EffLNS1M_9ScaleType4KindE0ELNS_15FloatRoundStyleE2ESK_EENS1_15EpilogueDefaultEEEEEvvEEEEvNT_6ParamsE,"ax",@progbits
	.align	128
.text._ZN7cutlass13device_kernelINS_4gemm6kernel13GemmUniversalIN4cute5tupleIJiiiiEEENS1_10collective13CollectiveMmaINS1_34MainloopSm90TmaGmmaWarpSpecializedILi3ENS5_IJNS4_1CILi1EEENSA_ILi2EEESB_EEENS1_35KernelTmaWarpSpecializedCooperativeEEENS5_IJNSA_ILi128EEENSA_ILi64EEENSA_ILi32EEEEEENS_10bfloat16_tENS5_IJlSB_lEEESK_SL_NS4_8TiledMMAINS4_8MMA_AtomIJNS4_4SM904GMMA27MMA_64x64x16_F32BF16BF16_SSILNSP_5MajorE0ELSR_0ELNSP_7ScaleInE1ELSS_1EEEEEENS4_6LayoutINS5_IJSC_SB_SB_EEENS5_IJSB_NSA_ILi0EEESX_EEEEENS5_IJNS4_10UnderscoreES10_S10_EEEEENS4_23SM90_TMA_LOAD_MULTICASTENS4_14ComposedLayoutINS4_7SwizzleILi2ELi4ELi3EEENS4_18smem_ptr_flag_bitsILi16EEENSV_INS5_IJNSA_ILi8EEESI_EEENS5_IJSI_SB_EEEEEEEvNS4_8identityENS4_13SM90_TMA_LOADES1D_vS1E_EENS_8epilogue10collective6detail29Sm90TmaWarpSpecializedAdapterINS1I_15DefaultEpilogueISK_SL_SL_NS1H_6thread17LinearCombinationISK_Li1EffLNS1M_9ScaleType4KindE0ELNS_15FloatRoundStyleE2ESK_EENS1_15EpilogueDefaultEEEEEvvEEEEvNT_6ParamsE:
        .type           _ZN7cutlass13device_kernelINS_4gemm6kernel13GemmUniversalIN4cute5tupleIJiiiiEEENS1_10collective13CollectiveMmaINS1_34MainloopSm90TmaGmmaWarpSpecializedILi3ENS5_IJNS4_1CILi1EEENSA_ILi2EEESB_EEENS1_35KernelTmaWarpSpecializedCooperativeEEENS5_IJNSA_ILi128EEENSA_ILi64EEENSA_ILi32EEEEEENS_10bfloat16_tENS5_IJlSB_lEEESK_SL_NS4_8TiledMMAINS4_8MMA_AtomIJNS4_4SM904GMMA27MMA_64x64x16_F32BF16BF16_SSILNSP_5MajorE0ELSR_0ELNSP_7ScaleInE1ELSS_1EEEEEENS4_6LayoutINS5_IJSC_SB_SB_EEENS5_IJSB_NSA_ILi0EEESX_EEEEENS5_IJNS4_10UnderscoreES10_S10_EEEEENS4_23SM90_TMA_LOAD_MULTICASTENS4_14ComposedLayoutINS4_7SwizzleILi2ELi4ELi3EEENS4_18smem_ptr_flag_bitsILi16EEENSV_INS5_IJNSA_ILi8EEESI_EEENS5_IJSI_SB_EEEEEEEvNS4_8identityENS4_13SM90_TMA_LOADES1D_vS1E_EENS_8epilogue10collective6detail29Sm90TmaWarpSpecializedAdapterINS1I_15DefaultEpilogueISK_SL_SL_NS1H_6thread17LinearCombinationISK_Li1EffLNS1M_9ScaleType4KindE0ELNS_15FloatRoundStyleE2ESK_EENS1_15EpilogueDefaultEEEEEvvEEEEvNT_6ParamsE,@function
        .size           _ZN7cutlass13device_kernelINS_4gemm6kernel13GemmUniversalIN4cute5tupleIJiiiiEEENS1_10collective13CollectiveMmaINS1_34MainloopSm90TmaGmmaWarpSpecializedILi3ENS5_IJNS4_1CILi1EEENSA_ILi2EEESB_EEENS1_35KernelTmaWarpSpecializedCooperativeEEENS5_IJNSA_ILi128EEENSA_ILi64EEENSA_ILi32EEEEEENS_10bfloat16_tENS5_IJlSB_lEEESK_SL_NS4_8TiledMMAINS4_8MMA_AtomIJNS4_4SM904GMMA27MMA_64x64x16_F32BF16BF16_SSILNSP_5MajorE0ELSR_0ELNSP_7ScaleInE1ELSS_1EEEEEENS4_6LayoutINS5_IJSC_SB_SB_EEENS5_IJSB_NSA_ILi0EEESX_EEEEENS5_IJNS4_10UnderscoreES10_S10_EEEEENS4_23SM90_TMA_LOAD_MULTICASTENS4_14ComposedLayoutINS4_7SwizzleILi2ELi4ELi3EEENS4_18smem_ptr_flag_bitsILi16EEENSV_INS5_IJNSA_ILi8EEESI_EEENS5_IJSI_SB_EEEEEEEvNS4_8identityENS4_13SM90_TMA_LOADES1D_vS1E_EENS_8epilogue10collective6detail29Sm90TmaWarpSpecializedAdapterINS1I_15DefaultEpilogueISK_SL_SL_NS1H_6thread17LinearCombinationISK_Li1EffLNS1M_9ScaleType4KindE0ELNS_15FloatRoundStyleE2ESK_EENS1_15EpilogueDefaultEEEEEvvEEEEvNT_6ParamsE,(.L_x_133 - _ZN7cutlass13device_kernelINS_4gemm6kernel13GemmUniversalIN4cute5tupleIJiiiiEEENS1_10collective13CollectiveMmaINS1_34MainloopSm90TmaGmmaWarpSpecializedILi3ENS5_IJNS4_1CILi1EEENSA_ILi2EEESB_EEENS1_35KernelTmaWarpSpecializedCooperativeEEENS5_IJNSA_ILi128EEENSA_ILi64EEENSA_ILi32EEEEEENS_10bfloat16_tENS5_IJlSB_lEEESK_SL_NS4_8TiledMMAINS4_8MMA_AtomIJNS4_4SM904GMMA27MMA_64x64x16_F32BF16BF16_SSILNSP_5MajorE0ELSR_0ELNSP_7ScaleInE1ELSS_1EEEEEENS4_6LayoutINS5_IJSC_SB_SB_EEENS5_IJSB_NSA_ILi0EEESX_EEEEENS5_IJNS4_10UnderscoreES10_S10_EEEEENS4_23SM90_TMA_LOAD_MULTICASTENS4_14ComposedLayoutINS4_7SwizzleILi2ELi4ELi3EEENS4_18smem_ptr_flag_bitsILi16EEENSV_INS5_IJNSA_ILi8EEESI_EEENS5_IJSI_SB_EEEEEEEvNS4_8identityENS4_13SM90_TMA_LOADES1D_vS1E_EENS_8epilogue10collective6detail29Sm90TmaWarpSpecializedAdapterINS1I_15DefaultEpilogueISK_SL_SL_NS1H_6thread17LinearCombinationISK_Li1EffLNS1M_9ScaleType4KindE0ELNS_15FloatRoundStyleE2ESK_EENS1_15EpilogueDefaultEEEEEvvEEEEvNT_6ParamsE)
        .other          _ZN7cutlass13device_kernelINS_4gemm6kernel13GemmUniversalIN4cute5tupleIJiiiiEEENS1_10collective13CollectiveMmaINS1_34MainloopSm90TmaGmmaWarpSpecializedILi3ENS5_IJNS4_1CILi1EEENSA_ILi2EEESB_EEENS1_35KernelTmaWarpSpecializedCooperativeEEENS5_IJNSA_ILi128EEENSA_ILi64EEENSA_ILi32EEEEEENS_10bfloat16_tENS5_IJlSB_lEEESK_SL_NS4_8TiledMMAINS4_8MMA_AtomIJNS4_4SM904GMMA27MMA_64x64x16_F32BF16BF16_SSILNSP_5MajorE0ELSR_0ELNSP_7ScaleInE1ELSS_1EEEEEENS4_6LayoutINS5_IJSC_SB_SB_EEENS5_IJSB_NSA_ILi0EEESX_EEEEENS5_IJNS4_10UnderscoreES10_S10_EEEEENS4_23SM90_TMA_LOAD_MULTICASTENS4_14ComposedLayoutINS4_7SwizzleILi2ELi4ELi3EEENS4_18smem_ptr_flag_bitsILi16EEENSV_INS5_IJNSA_ILi8EEESI_EEENS5_IJSI_SB_EEEEEEEvNS4_8identityENS4_13SM90_TMA_LOADES1D_vS1E_EENS_8epilogue10collective6detail29Sm90TmaWarpSpecializedAdapterINS1I_15DefaultEpilogueISK_SL_SL_NS1H_6thread17LinearCombinationISK_Li1EffLNS1M_9ScaleType4KindE0ELNS_15FloatRoundStyleE2ESK_EENS1_15EpilogueDefaultEEEEEvvEEEEvNT_6ParamsE,@"STO_CUDA_ENTRY STV_DEFAULT"
_ZN7cutlass13device_kernelINS_4gemm6kernel13GemmUniversalIN4cute5tupleIJiiiiEEENS1_10collective13CollectiveMmaINS1_34MainloopSm90TmaGmmaWarpSpecializedILi3ENS5_IJNS4_1CILi1EEENSA_ILi2EEESB_EEENS1_35KernelTmaWarpSpecializedCooperativeEEENS5_IJNSA_ILi128EEENSA_ILi64EEENSA_ILi32EEEEEENS_10bfloat16_tENS5_IJlSB_lEEESK_SL_NS4_8TiledMMAINS4_8MMA_AtomIJNS4_4SM904GMMA27MMA_64x64x16_F32BF16BF16_SSILNSP_5MajorE0ELSR_0ELNSP_7ScaleInE1ELSS_1EEEEEENS4_6LayoutINS5_IJSC_SB_SB_EEENS5_IJSB_NSA_ILi0EEESX_EEEEENS5_IJNS4_10UnderscoreES10_S10_EEEEENS4_23SM90_TMA_LOAD_MULTICASTENS4_14ComposedLayoutINS4_7SwizzleILi2ELi4ELi3EEENS4_18smem_ptr_flag_bitsILi16EEENSV_INS5_IJNSA_ILi8EEESI_EEENS5_IJSI_SB_EEEEEEEvNS4_8identityENS4_13SM90_TMA_LOADES1D_vS1E_EENS_8epilogue10collective6detail29Sm90TmaWarpSpecializedAdapterINS1I_15DefaultEpilogueISK_SL_SL_NS1H_6thread17LinearCombinationISK_Li1EffLNS1M_9ScaleType4KindE0ELNS_15FloatRoundStyleE2ESK_EENS1_15EpilogueDefaultEEEEEvvEEEEvNT_6ParamsE:
[----:B------:R-:W0:Y:S01]  /*0000*/  LDC R1, c[0x0][0x28] ;  /* 0x00000a00ff017b82 */ /* 0x000e220000000800 */
[----:B------:R-:W1:Y:S01]  /*0010*/  S2R R18, SR_TID.X ;  /* 0x0000000000127919 */ /* 0x000e620000002100 */
[----:B------:R-:W-:Y:S01]  /*0020*/  ELECT P0, URZ, PT ;  /* 0x00000000003f782f */ /* 0x000fe20003800000 */
[----:B------:R-:W-:Y:S01]  /*0030*/  BSSY B0, `(.L_x_0) ;  /* 0x000000f000007945 */ /* 0x000fe20003800000 */
[--C-:B-1----:R-:W-:Y:S02]  /*0040*/  SHF.R.U32.HI R0, RZ, 0x5, R18.reuse ;  /* 0x00000005ff007819 */ /* 0x102fe40000011612 */
[----:B------:R-:W-:-:S03]  /*0050*/  SHF.R.U32.HI R3, RZ, 0x7, R18 ;  /* 0x00000007ff037819 */ /* 0x000fc60000011612 */
[----:B------:R-:W1:Y:S04]  /*0060*/  SHFL.IDX PT, R2, R0, RZ, 0x1f ;  /* 0x00001fff00027589 */ /* 0x000e6800000e0000 */
[----:B------:R2:W3:Y:S01]  /*0070*/  SHFL.IDX PT, R5, R3, RZ, 0x1f ;  /* 0x00001fff03057589 */ /* 0x0004e200000e0000 */
[----:B-1----:R-:W-:-:S13]  /*0080*/  ISETP.NE.OR P0, PT, R2, RZ, !P0 ;  /* 0x000000ff0200720c */ /* 0x002fda0004705670 */
[----:B0-23--:R-:W-:Y:S05]  /*0090*/  @P0 BRA `(.L_x_1) ;  /* 0x0000000000200947 */ /* 0x00dfea0003800000 */
[----:B------:R-:W-:Y:S02]  /*00a0*/  ULDC.64 UR4, c[0x0][0x198] ;  /* 0x0000660000047ab9 */ /* 0x000fe40000000a00 */
[----:B------:R-:W-:Y:S02]  /*00b0*/  UIADD3 UR6, UP0, UR4, 0xf0, URZ ;  /* 0x000000f004067890 */ /* 0x000fe4000ff1e03f */
[----:B------:R-:W-:Y:S02]  /*00c0*/  UIADD3 UR4, UP1, UR4, 0x1f0, URZ ;  /* 0x000001f004047890 */ /* 0x000fe4000ff3e03f */
[----:B------:R-:W-:Y:S02]  /*00d0*/  UIADD3.X UR7, URZ, UR5, URZ, UP0, !UPT ;  /* 0x000000053f077290 */ /* 0x000fe400087fe43f */
[----:B------:R-:W-:-:S07]  /*00e0*/  UIADD3.X UR5, URZ, UR5, URZ, UP1, !UPT ;  /* 0x000000053f057290 */ /* 0x000fce0008ffe43f */
[----:B------:R0:W-:Y:S02]  /*00f0*/  UTMACCTL.PF [UR6] ;  /* 0x00000000060079b9 */ /* 0x0001e40008040000 */
[----:B------:R0:W-:Y:S02]  /*0100*/  UTMACCTL.PF [UR4] ;  /* 0x00000000040079b9 */ /* 0x0001e40008040000 */
[----:B0-----:R-:W-:Y:S01]  /*0110*/  NOP ;  /* 0x0000000000007918 */ /* 0x001fe20000000000 */
.L_x_1:
[----:B------:R-:W-:Y:S05]  /*0120*/  BSYNC B0 ;  /* 0x0000000000007941 */ /* 0x000fea0003800000 */
.L_x_0:
[----:B------:R-:W0:Y:S02]  /*0130*/  SHFL.IDX PT, R3, R0, RZ, 0x1f ;  /* 0x00001fff00037589 */ /* 0x000e2400000e0000 */
[----:B0-----:R-:W-:-:S13]  /*0140*/  ISETP.NE.AND P0, PT, R3, RZ, PT ;  /* 0x000000ff0300720c */ /* 0x001fda0003f05270 */
[----:B------:R-:W-:Y:S05]  /*0150*/  @P0 BRA `(.L_x_2) ;  /* 0x0000000000500947 */ /* 0x000fea0003800000 */
[----:B------:R-:W0:Y:S01]  /*0160*/  S2UR UR8, SR_CgaCtaId ;  /* 0x00000000000879c3 */ /* 0x000e220000008800 */
[----:B------:R-:W-:Y:S01]  /*0170*/  UMOV UR4, 0x400 ;  /* 0x0000040000047882 */ /* 0x000fe20000000000 */
[----:B------:R-:W-:Y:S01]  /*0180*/  UMOV UR5, 0x1 ;  /* 0x0000000100057882 */ /* 0x000fe20000000000 */
[----:B------:R-:W-:Y:S01]  /*0190*/  UMOV UR6, 0x4 ;  /* 0x0000000400067882 */ /* 0x000fe20000000000 */
[----:B------:R-:W-:Y:S01]  /*01a0*/  ELECT P0, URZ, PT ;  /* 0x00000000003f782f */ /* 0x000fe20003800000 */
[----:B------:R-:W-:-:S04]  /*01b0*/  UIADD3 UR6, -UR6, 0x100000, URZ ;  /* 0x0010000006067890 */ /* 0x000fc8000fffe13f */
[----:B------:R-:W-:Y:S02]  /*01c0*/  USHF.L.U32 UR7, UR6, 0xb, URZ ;  /* 0x0000000b06077899 */ /* 0x000fe4000800063f */
[----:B------:R-:W-:Y:S02]  /*01d0*/  USHF.L.U32 UR6, UR6, 0x1, URZ ;  /* 0x0000000106067899 */ /* 0x000fe4000800063f */
[----:B0-----:R-:W-:Y:S02]  /*01e0*/  ULEA UR8, UR8, UR4, 0x18 ;  /* 0x0000000408087291 */ /* 0x001fe4000f8ec03f */
[----:B------:R-:W-:-:S04]  /*01f0*/  UIADD3 UR4, -UR5, 0x100000, URZ ;  /* 0x0010000005047890 */ /* 0x000fc8000fffe13f */
[----:B------:R-:W-:Y:S02]  /*0200*/  USHF.L.U32 UR5, UR4, 0xb, URZ ;  /* 0x0000000b04057899 */ /* 0x000fe4000800063f */
[----:B------:R-:W-:Y:S01]  /*0210*/  USHF.L.U32 UR4, UR4, 0x1, URZ ;  /* 0x0000000104047899 */ /* 0x000fe2000800063f */
[----:B------:R-:W0:Y:S11]  /*0220*/  FENCE.VIEW.ASYNC.S ;  /* 0x00000000000073c6 */ /* 0x000e360000000000 */
[----:B0-----:R0:W1:Y:S01]  /*0230*/  SYNCS.EXCH.64 URZ, [UR8], UR4 ;  /* 0x00000004083f75b2 */ /* 0x0010620008000100 */
[----:B------:R0:W2:Y:S01]  /*0240*/  SYNCS.EXCH.64 URZ, [UR8+0x18], UR6 ;  /* 0x00001806083f75b2 */ /* 0x0000a20008000100 */
[----:B------:R0:W3:Y:S01]  /*0250*/  SYNCS.EXCH.64 URZ, [UR8+0x8], UR4 ;  /* 0x00000804083f75b2 */ /* 0x0000e20008000100 */
[----:B------:R0:W4:Y:S01]  /*0260*/  SYNCS.EXCH.64 URZ, [UR8+0x20], UR6 ;  /* 0x00002006083f75b2 */ /* 0x0001220008000100 */
[----:B------:R0:W0:Y:S01]  /*0270*/  SYNCS.EXCH.64 URZ, [UR8+0x10], UR4 ;  /* 0x00001004083f75b2 */ /* 0x0000220008000100 */
[----:B------:R0:W0:Y:S01]  /*0280*/  SYNCS.EXCH.64 URZ, [UR8+0x28], UR6 ;  /* 0x00002806083f75b2 */ /* 0x0000220008000100 */
[----:B------:R-:W-:Y:S01]  /*0290*/  NOP ;  /* 0x0000000000007918 */ /* 0x000fe20000000000 */
.L_x_2:
[----:B------:R-:W5:Y:S01]  /*02a0*/  SHFL.IDX PT, R0, R0, RZ, 0x1f ;  /* 0x00001fff00007589 */ /* 0x000f6200000e0000 */
[----:B------:R-:W-:Y:S01]  /*02b0*/  SHF.R.S32.HI R7, RZ, 0x1f, R18 ;  /* 0x0000001fff077819 */ /* 0x000fe20000011412 */
[----:B0-----:R-:W0:Y:S01]  /*02c0*/  S2UR UR8, SR_CTAID.X ;  /* 0x00000000000879c3 */ /* 0x001e220000002500 */
[----:B------:R-:W-:Y:S01]  /*02d0*/  ELECT P0, URZ, PT ;  /* 0x00000000003f782f */ /* 0x000fe20003800000 */
[----:B------:R-:W1:Y:S01]  /*02e0*/  S2R R4, SR_CTAID.Y ;  /* 0x0000000000047919 */ /* 0x000e620000002600 */
[----:B------:R-:W-:Y:S01]  /*02f0*/  LEA.HI R7, R7, R18, RZ, 0x7 ;  /* 0x0000001207077211 */ /* 0x000fe200078f38ff */
[----:B------:R-:W-:Y:S01]  /*0300*/  ULDC UR4, c[0x0][0x154] ;  /* 0x0000550000047ab9 */ /* 0x000fe20000000800 */
[----:B------:R-:W-:Y:S01]  /*0310*/  SHF.R.S32.HI R8, RZ, 0x1f, R3 ;  /* 0x0000001fff087819 */ /* 0x000fe20000011403 */
[----:B------:R-:W-:Y:S01]  /*0320*/  NOP ;  /* 0x0000000000007918 */ /* 0x000fe20000000000 */
[----:B------:R-:W-:Y:S01]  /*0330*/  LOP3.LUT R7, R7, 0xffffff80, RZ, 0xc0, !PT ;  /* 0xffffff8007077812 */ /* 0x000fe200078ec0ff */
[----:B------:R-:W2:Y:S01]  /*0340*/  LDC R12, c[0x0][0x140] ;  /* 0x00005000ff0c7b82 */ /* 0x000ea20000000800 */
[----:B------:R-:W-:Y:S01]  /*0350*/  LEA.HI R8, R8, R3, RZ, 0x2 ;  /* 0x0000000308087211 */ /* 0x000fe200078f10ff */
[----:B------:R-:W-:-:S02]  /*0360*/  NOP ;  /* 0x0000000000007918 */ /* 0x000fc40000000000 */
[----:B------:R-:W-:Y:S01]  /*0370*/  IMAD.IADD R6, R18, 0x1, -R7 ;  /* 0x0000000112067824 */ /* 0x000fe200078e0a07 */
[----:B------:R-:W-:-:S03]  /*0380*/  LOP3.LUT R8, R8, 0x3ffffffc, RZ, 0xc0, !PT ;  /* 0x3ffffffc08087812 */ /* 0x000fc600078ec0ff */
[----:B------:R-:W3:Y:S01]  /*0390*/  LDC R10, c[0x0][0x144] ;  /* 0x00005100ff0a7b82 */ /* 0x000ee20000000800 */
[----:B------:R-:W-:Y:S02]  /*03a0*/  SHF.R.S32.HI R7, RZ, 0x1f, R6 ;  /* 0x0000001fff077819 */ /* 0x000fe40000011406 */
[----:B------:R-:W-:Y:S02]  /*03b0*/  LOP3.LUT P2, RZ, R6, 0x7, RZ, 0xc0, !PT ;  /* 0x0000000706ff7812 */ /* 0x000fe4000784c0ff */
[----:B------:R-:W-:Y:S01]  /*03c0*/  LEA.HI R7, R7, R6, RZ, 0x3 ;  /* 0x0000000607077211 */ /* 0x000fe200078f18ff */
[----:B------:R-:W-:Y:S01]  /*03d0*/  VIADD R6, R5, 0xffffffff ;  /* 0xffffffff05067836 */ /* 0x000fe20000000000 */
[----:B-----5:R-:W-:Y:S02]  /*03e0*/  ISETP.NE.OR P0, PT, R0, RZ, !P0 ;  /* 0x000000ff0000720c */ /* 0x020fe40004705670 */
[--C-:B------:R-:W-:Y:S02]  /*03f0*/  SHF.R.S32.HI R0, RZ, 0x3, R7.reuse ;  /* 0x00000003ff007819 */ /* 0x100fe40000011407 */
[----:B------:R-:W-:-:S02]  /*0400*/  SHF.R.S32.HI R7, RZ, 0x1f, R7 ;  /* 0x0000001fff077819 */ /* 0x000fc40000011407 */
[----:B------:R-:W-:Y:S02]  /*0410*/  ISETP.GE.U32.AND P5, PT, R6, 0x2, PT ;  /* 0x000000020600780c */ /* 0x000fe40003fa6070 */
[----:B------:R-:W-:Y:S02]  /*0420*/  LEA.HI R7, R7, R0, RZ, 0x2 ;  /* 0x0000000007077211 */ /* 0x000fe400078f10ff */
[----:B--2---:R-:W-:Y:S02]  /*0430*/  ISETP.EQ.U32.AND P3, PT, R12, 0x1, PT ;  /* 0x000000010c00780c */ /* 0x004fe40003f62070 */
[----:B-1----:R-:W-:Y:S01]  /*0440*/  I2FP.F32.U32 R9, R4 ;  /* 0x0000000400097245 */ /* 0x002fe20000201000 */
[----:B------:R-:W-:Y:S01]  /*0450*/  VOTEU.ALL UP0, P0 ;  /* 0x00000000003f7886 */ /* 0x000fe20000000000 */
[----:B------:R-:W-:Y:S01]  /*0460*/  LOP3.LUT R7, R7, 0xfffffffc, RZ, 0xc0, !PT ;  /* 0xfffffffc07077812 */ /* 0x000fe200078ec0ff */
[----:B------:R-:W-:Y:S02]  /*0470*/  VOTEU.ALL UP1, P0 ;  /* 0x00000000003f7886 */ /* 0x000fe40000020000 */
[----:B------:R-:W-:Y:S01]  /*0480*/  FMUL R11, R9, UR4 ;  /* 0x00000004090b7c20 */ /* 0x000fe20008400000 */
[----:B------:R-:W-:Y:S01]  /*0490*/  IMAD.IADD R9, R3, 0x1, -R8 ;  /* 0x0000000103097824 */ /* 0x000fe200078e0a08 */
[----:B0-----:R-:W-:Y:S01]  /*04a0*/  I2FP.F32.U32 R8, UR8 ;  /* 0x0000000800087c45 */ /* 0x001fe20008201000 */
[----:B------:R-:W-:Y:S01]  /*04b0*/  IMAD.IADD R0, R0, 0x1, -R7 ;  /* 0x0000000100007824 */ /* 0x000fe200078e0a07 */
[----:B------:R-:W0:Y:S01]  /*04c0*/  @!UP0 S2UR UR7, SR_CgaCtaId ;  /* 0x00000000000789c3 */ /* 0x000e220000008800 */
[----:B------:R-:W-:Y:S01]  /*04d0*/  ULDC UR4, c[0x0][0x150] ;  /* 0x0000540000047ab9 */ /* 0x000fe20000000800 */
[----:B------:R-:W1:Y:S01]  /*04e0*/  F2I.U32.TRUNC.NTZ R11, R11 ;  /* 0x0000000b000b7305 */ /* 0x000e62000020f000 */
[----:B------:R-:W-:Y:S01]  /*04f0*/  FMUL R8, R8, UR4 ;  /* 0x0000000408087c20 */ /* 0x000fe20008400000 */
[----:B------:R-:W-:Y:S01]  /*0500*/  SHF.R.S32.HI R3, RZ, 0x1f, R2 ;  /* 0x0000001fff037819 */ /* 0x000fe20000011402 */
[----:B------:R-:W-:Y:S01]  /*0510*/  IMAD R9, R9, 0x4, R0 ;  /* 0x0000000409097824 */ /* 0x000fe200078e0200 */
[----:B------:R-:W-:Y:S01]  /*0520*/  UMOV UR4, 0x20 ;  /* 0x0000002000047882 */ /* 0x000fe20000000000 */
[----:B------:R-:W-:Y:S01]  /*0530*/  @!UP0 UMOV UR6, 0x400 ;  /* 0x0000040000068882 */ /* 0x000fe20000000000 */
[----:B------:R-:W2:Y:S01]  /*0540*/  LDC R7, c[0x0][0x148] ;  /* 0x00005200ff077b82 */ /* 0x000ea20000000800 */
[----:B------:R-:W-:Y:S01]  /*0550*/  LEA.HI R3, R3, R2, RZ, 0x2 ;  /* 0x0000000203037211 */ /* 0x000fe200078f10ff */
[----:B------:R-:W5:Y:S01]  /*0560*/  F2I.U32.TRUNC.NTZ R8, R8 ;  /* 0x0000000800087305 */ /* 0x000f62000020f000 */
[----:B------:R-:W-:Y:S01]  /*0570*/  IMAD.SHL.U32 R22, R9, 0x4, RZ ;  /* 0x0000000409167824 */ /* 0x000fe200078e00ff */
[----:B------:R-:W-:-:S04]  /*0580*/  @!UP0 UIADD3 UR4, -UR4, 0x100000, URZ ;  /* 0x0010000004048890 */ /* 0x000fc8000fffe13f */
[----:B------:R-:W-:Y:S02]  /*0590*/  @!UP0 USHF.L.U32 UR5, UR4, 0xb, URZ ;  /* 0x0000000b04058899 */ /* 0x000fe4000800063f */
[----:B------:R-:W-:Y:S01]  /*05a0*/  @!UP0 USHF.L.U32 UR4, UR4, 0x1, URZ ;  /* 0x0000000104048899 */ /* 0x000fe2000800063f */
[----:B------:R-:W-:Y:S02]  /*05b0*/  LOP3.LUT R3, R3, 0xfffffffc, RZ, 0xc0, !PT ;  /* 0xfffffffc03037812 */ /* 0x000fe400078ec0ff */
[----:B------:R-:W-:Y:S01]  /*05c0*/  LOP3.LUT R22, R9, 0xc, R22, 0x78, !PT ;  /* 0x0000000c09167812 */ /* 0x000fe200078e7816 */
[----:B-1----:R-:W-:Y:S02]  /*05d0*/  IMAD.MOV R21, RZ, RZ, -R11 ;  /* 0x000000ffff157224 */ /* 0x002fe400078e0a0b */
[----:B------:R-:W-:Y:S01]  /*05e0*/  IMAD.IADD R0, R2, 0x1, -R3 ;  /* 0x0000000102007824 */ /* 0x000fe200078e0a03 */
[----:B0-----:R-:W-:Y:S01]  /*05f0*/  @!UP0 ULEA UR6, UR7, UR6, 0x18 ;  /* 0x0000000607068291 */ /* 0x001fe2000f8ec03f */
[----:B-----5:R-:W-:-:S03]  /*0600*/  IMAD.MOV R3, RZ, RZ, -R8 ;  /* 0x000000ffff037224 */ /* 0x020fc600078e0a08 */
[----:B------:R-:W-:Y:S01]  /*0610*/  ISETP.NE.AND P1, PT, R0, 0x3, PT ;  /* 0x000000030000780c */ /* 0x000fe20003f25270 */
[----:B------:R-:W-:Y:S01]  /*0620*/  VOTEU.ALL UP0, P0 ;  /* 0x00000000003f7886 */ /* 0x000fe20000000000 */
[----:B------:R-:W-:Y:S01]  /*0630*/  ISETP.LT.U32.AND P0, PT, R22, 0x2, !P2 ;  /* 0x000000021600780c */ /* 0x000fe20005701070 */
[----:B---3--:R-:W-:Y:S01]  /*0640*/  IMAD R3, R10, R3, UR8 ;  /* 0x000000080a037e24 */ /* 0x008fe2000f8e0203 */
[----:B------:R-:W-:Y:S01]  /*0650*/  ISETP.EQ.OR P1, PT, R0, RZ, !P1 ;  /* 0x000000ff0000720c */ /* 0x000fe20004f22670 */
[----:B--2---:R-:W-:Y:S01]  /*0660*/  IMAD R9, R7, R21, R4 ;  /* 0x0000001507097224 */ /* 0x004fe200078e0204 */
[C---:B------:R-:W-:Y:S02]  /*0670*/  ISETP.NE.AND P2, PT, R5.reuse, RZ, PT ;  /* 0x000000ff0500720c */ /* 0x040fe40003f45270 */
[----:B------:R-:W-:Y:S01]  /*0680*/  ISETP.EQ.AND P1, PT, R5, RZ, P1 ;  /* 0x000000ff0500720c */ /* 0x000fe20000f22270 */
[----:B------:R-:W0:Y:S02]  /*0690*/  FENCE.VIEW.ASYNC.S ;  /* 0x00000000000073c6 */ /* 0x000e240000000000 */
[----:B0-----:R0:W1:Y:S01]  /*06a0*/  @!UP0 SYNCS.EXCH.64 URZ, [UR6+0x40], UR4 ;  /* 0x00004004063f85b2 */ /* 0x0010620008000100 */
[----:B------:R-:W-:-:S02]  /*06b0*/  ISETP.NE.AND P4, PT, R9, R22, PT ;  /* 0x000000160900720c */ /* 0x000fc40003f85270 */
[----:B------:R-:W-:Y:S02]  /*06c0*/  SEL R19, RZ, 0x1, !P1 ;  /* 0x00000001ff137807 */ /* 0x000fe40004800000 */
[----:B------:R-:W-:Y:S02]  /*06d0*/  ISETP.EQ.OR P4, PT, R3, RZ, !P4 ;  /* 0x000000ff0300720c */ /* 0x000fe40006782670 */
[----:B------:R-:W-:Y:S02]  /*06e0*/  SEL R19, R19, 0x2, P5 ;  /* 0x0000000213137807 */ /* 0x000fe40002800000 */
[----:B------:R-:W-:-:S04]  /*06f0*/  PLOP3.LUT P0, PT, P0, P4, PT, 0x80, 0x0 ;  /* 0x000000000000781c */ /* 0x000fc80000709070 */
[----:B------:R-:W-:Y:S01]  /*0700*/  P2R R58, PR, RZ, 0x1 ;  /* 0x00000001ff3a7803 */ /* 0x000fe20000000000 */
[----:B------:R0:W2:Y:S01]  /*0710*/  @!UP1 SYNCS.EXCH.64 URZ, [UR6+0x48], UR4 ;  /* 0x00004804063f95b2 */ /* 0x0000a20008000100 */
[----:B------:R-:W-:Y:S01]  /*0720*/  NOP ;  /* 0x0000000000007918 */ /* 0x000fe20000000000 */
[----:B------:R-:W-:Y:S06]  /*0730*/  @!P3 BRA `(.L_x_3) ;  /* 0x000000000008b947 */ /* 0x000fec0003800000 */
[----:B-12-4-:R-:W-:Y:S01]  /*0740*/  UCGABAR_ARV ;  /* 0x00000000000079c7 */ /* 0x016fe20008000000 */
[----:B------:R-:W-:Y:S05]  /*0750*/  BRA `(.L_x_4) ;  /* 0x0000000000047947 */ /* 0x000fea0003800000 */
.L_x_3:
[----:B-12-4-:R-:W-:Y:S01]  /*0760*/  NOP ;  /* 0x0000000000007918 */ /* 0x016fe20000000000 */
.L_x_4:
[----:B------:R-:W1:Y:S01]  /*0770*/  LDC R2, c[0x0][0x65c] ;  /* 0x00019700ff027b82 */ /* 0x000e620000000800 */
[----:B------:R-:W-:Y:S02]  /*0780*/  IMAD.U32 R8, RZ, RZ, UR8 ;  /* 0x00000008ff087e24 */ /* 0x000fe4000f8e00ff */
[----:B------:R-:W-:Y:S01]  /*0790*/  IMAD.MOV.U32 R9, RZ, RZ, RZ ;  /* 0x000000ffff097224 */ /* 0x000fe200078e00ff */
[----:B-1----:R-:W-:-:S04]  /*07a0*/  ISETP.NE.AND P1, PT, R2, 0x1, PT ;  /* 0x000000010200780c */ /* 0x002fc80003f25270 */
[----:B------:R-:W-:-:S09]  /*07b0*/  P2R R5, PR, RZ, 0x2 ;  /* 0x00000002ff057803 */ /* 0x000fd20000000000 */
[----:B------:R-:W1:Y:S01]  /*07c0*/  @P1 LDC R17, c[0x0][0x10] ;  /* 0x00000400ff111b82 */ /* 0x000e620000000800 */
[----:B------:R-:W-:Y:S02]  /*07d0*/  @P1 IMAD.MOV.U32 R5, RZ, RZ, RZ ;  /* 0x000000ffff051224 */ /* 0x000fe400078e00ff */
[----:B------:R-:W-:-:S05]  /*07e0*/  @P1 IMAD.MOV.U32 R13, RZ, RZ, RZ ;  /* 0x000000ffff0d1224 */ /* 0x000fca00078e00ff */
[----:B------:R-:W2:Y:S01]  /*07f0*/  @!P1 LDC R11, c[0x0][0xc] ;  /* 0x00000300ff0b9b82 */ /* 0x000ea20000000800 */
[----:B-1----:R-:W-:-:S04]  /*0800*/  @P1 IMAD.WIDE.U32 R16, R17, UR8, R4 ;  /* 0x0000000811101c25 */ /* 0x002fc8000f8e0004 */
[----:B------:R-:W-:Y:S02]  /*0810*/  @P1 IMAD.IADD R17, R17, 0x1, R13 ;  /* 0x0000000111111824 */ /* 0x000fe400078e020d */
[----:B--2---:R-:W-:-:S04]  /*0820*/  @!P1 IMAD.WIDE.U32 R8, R4, R11, R8 ;  /* 0x0000000b04089225 */ /* 0x004fc800078e0008 */
[----:B------:R-:W-:Y:S02]  /*0830*/  @!P1 IMAD.MOV.U32 R16, RZ, RZ, R8 ;  /* 0x000000ffff109224 */ /* 0x000fe400078e0008 */
[----:B------:R-:W-:Y:S01]  /*0840*/  @!P1 IMAD.MOV.U32 R17, RZ, RZ, R9 ;  /* 0x000000ffff119224 */ /* 0x000fe200078e0009 */
[----:B------:R-:W-:Y:S06]  /*0850*/  @!P3 BRA `(.L_x_5) ;  /* 0x00000000000cb947 */ /* 0x000fec0003800000 */
[----:B------:R-:W-:Y:S01]  /*0860*/  UCGABAR_WAIT ;  /* 0x0000000000007dc7 */ /* 0x000fe20008000000 */
[----:B------:R-:W-:Y:S01]  /*0870*/  CCTL.IVALL ;  /* 0x00000000ff00798f */ /* 0x000fe20002000000 */
[----:B------:R-:W-:Y:S05]  /*0880*/  BRA `(.L_x_6) ;  /* 0x0000000000047947 */ /* 0x000fea0003800000 */
.L_x_5:
[----:B------:R-:W-:Y:S06]  /*0890*/  BAR.SYNC.DEFER_BLOCKING 0x0 ;  /* 0x0000000000007b1d */ /* 0x000fec0000010000 */
.L_x_6:
[----:B------:R-:W-:Y:S05]  /*08a0*/  @!P2 BRA `(.L_x_7) ;  /* 0x0000003c0084a947 */ /* 0x000fea0003800000 */
[----:B------:R-:W-:-:S13]  /*08b0*/  ISETP.GT.U32.AND P0, PT, R6, 0x1, PT ;  /* 0x000000010600780c */ /* 0x000fda0003f04070 */
[----:B0-----:R-:W-:Y:S05]  /*08c0*/  @P0 EXIT ;  /* 0x000000000000094d */ /* 0x001fea0003800000 */
[----:B------:R-:W-:Y:S01]  /*08d0*/  ULDC.64 UR4, c[0x0][0x650] ;  /* 0x0001940000047ab9 */ /* 0x000fe20000000a00 */
[----:B------:R-:W-:Y:S01]  /*08e0*/  PRMT R0, RZ, 0x7610, R0 ;  /* 0x00007610ff007816 */ /* 0x000fe20000000000 */
[----:B------:R-:W-:Y:S01]  /*08f0*/  IMAD.MOV.U32 R60, RZ, RZ, -0x1 ;  /* 0xffffffffff3c7424 */ /* 0x000fe200078e00ff */
[----:B------:R-:W-:Y:S01]  /*0900*/  ISETP.GE.U32.AND P0, PT, R16, UR4, PT ;  /* 0x0000000410007c0c */ /* 0x000fe2000bf06070 */
[----:B------:R-:W-:Y:S02]  /*0910*/  IMAD.MOV.U32 R61, RZ, RZ, -0x1 ;  /* 0xffffffffff3d7424 */ /* 0x000fe400078e00ff */
[----:B------:R-:W-:Y:S01]  /*0920*/  IMAD.MOV.U32 R57, RZ, RZ, -0x1 ;  /* 0xffffffffff397424 */ /* 0x000fe200078e00ff */
[----:B------:R-:W-:-:S13]  /*0930*/  ISETP.GE.U32.AND.EX P0, PT, R17, UR5, PT, P0 ;  /* 0x0000000511007c0c */ /* 0x000fda000bf06100 */
[----:B------:R-:W-:Y:S05]  /*0940*/  @P0 BRA `(.L_x_8) ;  /* 0x0000000400280947 */ /* 0x000fea0003800000 */
[----:B------:R-:W0:Y:S01]  /*0950*/  LDC.64 R24, c[0x0][0x628] ;  /* 0x00018a00ff187b82 */ /* 0x000e220000000a00 */
[----:B------:R-:W-:Y:S02]  /*0960*/  IMAD.MOV.U32 R8, RZ, RZ, R16 ;  /* 0x000000ffff087224 */ /* 0x000fe400078e0010 */
[----:B------:R-:W-:-:S05]  /*0970*/  IMAD.MOV.U32 R9, RZ, RZ, R17 ;  /* 0x000000ffff097224 */ /* 0x000fca00078e0011 */
[----:B------:R-:W1:Y:S08]  /*0980*/  LDC R0, c[0x0][0x630] ;  /* 0x00018c00ff007b82 */ /* 0x000e700000000800 */
[----:B------:R-:W2:Y:S01]  /*0990*/  LDC.64 R26, c[0x0][0x620] ;  /* 0x00018800ff1a7b82 */ /* 0x000ea20000000a00 */
[----:B0-----:R-:W-:-:S04]  /*09a0*/  ISETP.NE.U32.AND P0, PT, R24, RZ, PT ;  /* 0x000000ff1800720c */ /* 0x001fc80003f05070 */
[----:B------:R-:W-:-:S13]  /*09b0*/  ISETP.NE.AND.EX P0, PT, R25, RZ, PT, P0 ;  /* 0x000000ff1900720c */ /* 0x000fda0003f05300 */
[----:B-12---:R-:W-:Y:S05]  /*09c0*/  @!P0 BRA `(.L_x_9) ;  /* 0x0000000000288947 */ /* 0x006fea0003800000 */
[----:B------:R-:W0:Y:S02]  /*09d0*/  LDC R13, c[0x0][0x634] ;  /* 0x00018d00ff0d7b82 */ /* 0x000e240000000800 */
[----:B0-----:R-:W-:-:S05]  /*09e0*/  IADD3 R13, P0, R16, R13, RZ ;  /* 0x0000000d100d7210 */ /* 0x001fca0007f1e0ff */
[----:B------:R-:W-:-:S04]  /*09f0*/  IMAD.X R15, RZ, RZ, R17, P0 ;  /* 0x000000ffff0f7224 */ /* 0x000fc800000e0611 */
[----:B------:R-:W-:-:S04]  /*0a00*/  IMAD.WIDE.U32 R8, R15, R24, RZ ;  /* 0x000000180f087225 */ /* 0x000fc800078e00ff */
[----:B------:R-:W-:-:S04]  /*0a10*/  IMAD.WIDE.U32 R10, P0, R13, R25, R8 ;  /* 0x000000190d0a7225 */ /* 0x000fc80007800008 */
[----:B------:R-:W-:-:S04]  /*0a20*/  IMAD.WIDE.U32 R8, R13, R24, RZ ;  /* 0x000000180d087225 */ /* 0x000fc800078e00ff */
[----:B------:R-:W-:Y:S01]  /*0a30*/  IMAD.X R13, RZ, RZ, RZ, P0 ;  /* 0x000000ffff0d7224 */ /* 0x000fe200000e06ff */
[----:B------:R-:W-:Y:S01]  /*0a40*/  IADD3 RZ, P0, R9, R10, RZ ;  /* 0x0000000a09ff7210 */ /* 0x000fe20007f1e0ff */
[----:B------:R-:W-:-:S04]  /*0a50*/  IMAD.MOV.U32 R12, RZ, RZ, R11 ;  /* 0x000000ffff0c7224 */ /* 0x000fc800078e000b */
[----:B------:R-:W-:-:S08]  /*0a60*/  IMAD.WIDE.U32.X R8, R15, R25, R12, P0 ;  /* 0x000000190f087225 */ /* 0x000fd000000e040c */
.L_x_9:
[----:B------:R-:W0:Y:S01]  /*0a70*/  LDC.64 R24, c[0x0][0x640] ;  /* 0x00019000ff187b82 */ /* 0x000e220000000a00 */
[-CC-:B------:R-:W-:Y:S01]  /*0a80*/  SHF.R.U64 R57, R8, R0.reuse, R9.reuse ;  /* 0x0000000008397219 */ /* 0x180fe20000001209 */
[----:B------:R-:W-:Y:S01]  /*0a90*/  IMAD R28, R7, R21, R4 ;  /* 0x00000015071c7224 */ /* 0x000fe200078e0204 */
[----:B------:R-:W-:Y:S01]  /*0aa0*/  SHF.R.U32.HI R0, RZ, R0, R9 ;  /* 0x00000000ff007219 */ /* 0x000fe20000011609 */
[----:B------:R-:W-:Y:S01]  /*0ab0*/  IMAD.MOV.U32 R21, RZ, RZ, 0x1 ;  /* 0x00000001ff157424 */ /* 0x000fe200078e00ff */
[----:B------:R-:W-:-:S03]  /*0ac0*/  IADD3 R5, P0, RZ, -R57, RZ ;  /* 0x80000039ff057210 */ /* 0x000fc60007f1e0ff */
[----:B------:R-:W1:Y:S02]  /*0ad0*/  LDC R6, c[0x0][0x618] ;  /* 0x00018600ff067b82 */ /* 0x000e640000000800 */
[----:B------:R-:W-:-:S04]  /*0ae0*/  IMAD.X R9, RZ, RZ, ~R0, P0 ;  /* 0x000000ffff097224 */ /* 0x000fc800000e0e00 */
[-C--:B------:R-:W-:Y:S02]  /*0af0*/  IMAD R0, R9, R26.reuse, RZ ;  /* 0x0000001a09007224 */ /* 0x080fe400078e02ff */
[----:B------:R-:W2:Y:S01]  /*0b00*/  LDC R11, c[0x0][0x608] ;  /* 0x00018200ff0b7b82 */ /* 0x000ea20000000800 */
[----:B------:R-:W-:-:S04]  /*0b10*/  IMAD.WIDE.U32 R8, R5, R26, R16 ;  /* 0x0000001a05087225 */ /* 0x000fc800078e0010 */
[----:B------:R-:W-:-:S03]  /*0b20*/  IMAD R5, R5, R27, R0 ;  /* 0x0000001b05057224 */ /* 0x000fc600078e0200 */
[----:B------:R-:W3:Y:S01]  /*0b30*/  LDC R12, c[0x0][0x658] ;  /* 0x00019600ff0c7b82 */ /* 0x000ee20000000800 */
[----:B0-----:R-:W-:Y:S01]  /*0b40*/  ISETP.NE.U32.AND P0, PT, R24, RZ, PT ;  /* 0x000000ff1800720c */ /* 0x001fe20003f05070 */
[----:B------:R-:W-:Y:S02]  /*0b50*/  IMAD.IADD R5, R9, 0x1, R5 ;  /* 0x0000000109057824 */ /* 0x000fe400078e0205 */
[----:B------:R-:W-:Y:S01]  /*0b60*/  IMAD.MOV.U32 R9, RZ, RZ, -0x1 ;  /* 0xffffffffff097424 */ /* 0x000fe200078e00ff */
[----:B------:R-:W-:-:S03]  /*0b70*/  ISETP.NE.AND.EX P0, PT, R25, RZ, PT, P0 ;  /* 0x000000ff1900720c */ /* 0x000fc60003f05300 */
[----:B------:R-:W0:Y:S01]  /*0b80*/  LDC R15, c[0x0][0x600] ;  /* 0x00018000ff0f7b82 */ /* 0x000e220000000800 */
[-CC-:B-1----:R-:W-:Y:S02]  /*0b90*/  SHF.R.U64 R13, R8, R6.reuse, R5.reuse ;  /* 0x00000006080d7219 */ /* 0x182fe40000001205 */
[----:B------:R-:W-:-:S05]  /*0ba0*/  SHF.R.U32.HI R0, RZ, R6, R5 ;  /* 0x00000006ff007219 */ /* 0x000fca0000011605 */
[----:B------:R-:W1:Y:S01]  /*0bb0*/  LDC R14, c[0x0][0x648] ;  /* 0x00019200ff0e7b82 */ /* 0x000e620000000800 */
[-CC-:B--2---:R-:W-:Y:S02]  /*0bc0*/  SHF.R.U64 R27, R13, R11.reuse, R0.reuse ;  /* 0x0000000b0d1b7219 */ /* 0x184fe40000001200 */
[----:B------:R-:W-:-:S05]  /*0bd0*/  SHF.R.U32.HI R5, RZ, R11, R0 ;  /* 0x0000000bff057219 */ /* 0x000fca0000011600 */
[----:B------:R-:W2:Y:S01]  /*0be0*/  LDC R20, c[0x0][0x638] ;  /* 0x00018e00ff147b82 */ /* 0x000ea20000000800 */
[-CC-:B---3--:R-:W-:Y:S02]  /*0bf0*/  SHF.R.U64 R26, R27, R12.reuse, R5.reuse ;  /* 0x0000000c1b1a7219 */ /* 0x188fe40000001205 */
[-C--:B------:R-:W-:Y:S02]  /*0c00*/  SHF.L.U32 R0, R9, R12.reuse, RZ ;  /* 0x0000000c09007219 */ /* 0x080fe400000006ff */
[----:B------:R-:W-:Y:S01]  /*0c10*/  SHF.R.U32.HI R5, RZ, R12, R5 ;  /* 0x0000000cff057219 */ /* 0x000fe20000011605 */
[----:B------:R-:W-:Y:S01]  /*0c20*/  IMAD.MOV.U32 R4, RZ, RZ, R26 ;  /* 0x000000ffff047224 */ /* 0x000fe200078e001a */
[----:B------:R-:W-:Y:S01]  /*0c30*/  LOP3.LUT R10, RZ, R0, RZ, 0x33, !PT ;  /* 0x00000000ff0a7212 */ /* 0x000fe200078e33ff */
[----:B------:R-:W3:Y:S01]  /*0c40*/  LDC R23, c[0x0][0x610] ;  /* 0x00018400ff177b82 */ /* 0x000ee20000000800 */
[----:B------:R-:W-:Y:S05]  /*0c50*/  @!P0 BRA `(.L_x_10) ;  /* 0x0000000000288947 */ /* 0x000fea0003800000 */
[----:B------:R-:W4:Y:S02]  /*0c60*/  LDC R9, c[0x0][0x64c] ;  /* 0x00019300ff097b82 */ /* 0x000f240000000800 */
[----:B----4-:R-:W-:-:S05]  /*0c70*/  IADD3 R9, P0, R26, R9, RZ ;  /* 0x000000091a097210 */ /* 0x010fca0007f1e0ff */
        /* <DEDUP_REMOVED lines=8> */
.L_x_10:
[----:B-1----:R-:W-:Y:S01]  /*0d00*/  SHF.R.U64 R4, R4, R14, R5 ;  /* 0x0000000e04047219 */ /* 0x002fe20000001205 */
[----:B0-----:R-:W-:Y:S01]  /*0d10*/  VIADD R6, R15, 0xffffffff ;  /* 0xffffffff0f067836 */ /* 0x001fe20000000000 */
[----:B------:R-:W-:Y:S02]  /*0d20*/  SHF.L.U32 R0, R21, R12, RZ ;  /* 0x0000000c15007219 */ /* 0x000fe400000006ff */
[----:B------:R-:W-:Y:S01]  /*0d30*/  LOP3.LUT R5, R27, R10, RZ, 0xc0, !PT ;  /* 0x0000000a1b057212 */ /* 0x000fe200078ec0ff */
[----:B------:R-:W-:Y:S01]  /*0d40*/  IMAD.MOV R7, RZ, RZ, -R4 ;  /* 0x000000ffff077224 */ /* 0x000fe200078e0a04 */
[----:B------:R-:W-:Y:S02]  /*0d50*/  SEL R3, R3, R28, !P1 ;  /* 0x0000001c03037207 */ /* 0x000fe40004800000 */
[----:B------:R-:W-:Y:S01]  /*0d60*/  LOP3.LUT R6, R13, R6, RZ, 0xc0, !PT ;  /* 0x000000060d067212 */ /* 0x000fe200078ec0ff */
[----:B------:R-:W-:Y:S02]  /*0d70*/  IMAD R4, R0, R4, R5 ;  /* 0x0000000400047224 */ /* 0x000fe400078e0205 */
[----:B--2---:R-:W-:-:S02]  /*0d80*/  IMAD R0, R7, R20, R26 ;  /* 0x0000001407007224 */ /* 0x004fc400078e021a */
[----:B---3--:R-:W-:Y:S02]  /*0d90*/  IMAD R3, R4, R23, R3 ;  /* 0x0000001704037224 */ /* 0x008fe400078e0203 */
[----:B------:R-:W-:Y:S02]  /*0da0*/  IMAD R60, R0, R15, R6 ;  /* 0x0000000f003c7224 */ /* 0x000fe400078e0206 */
[----:B------:R-:W-:-:S03]  /*0db0*/  IMAD.MOV.U32 R4, RZ, RZ, 0x1 ;  /* 0x00000001ff047424 */ /* 0x000fc600078e00ff */
[----:B------:R-:W-:Y:S02]  /*0dc0*/  SEL R61, R60, R3, !P1 ;  /* 0x000000033c3d7207 */ /* 0x000fe40004800000 */
[----:B------:R-:W-:Y:S02]  /*0dd0*/  PRMT R0, R4, 0x7610, R0 ;  /* 0x0000761004007816 */ /* 0x000fe40000000000 */
[----:B------:R-:W-:-:S07]  /*0de0*/  SEL R60, R3, R60, !P1 ;  /* 0x0000003c033c7207 */ /* 0x000fce0004800000 */
.L_x_8:
[----:B------:R-:W-:-:S08]  /*0df0*/  NOP ;  /* 0x0000000000007918 */ /* 0x000fd00000000000 */
[----:B------:R-:W0:Y:S02]  /*0e00*/  USETMAXREG.TRY_ALLOC.CTAPOOL UP0, 0xe8 ;  /* 0x000000e8000079c8 */ /* 0x000e240008000600 */
[----:B0-----:R-:W-:-:S13]  /*0e10*/  PLOP3.LUT P0, PT, PT, PT, UP0, 0x80, 0x0 ;  /* 0x000000000000781c */ /* 0x001fda0003f0f008 */
[----:B------:R-:W-:Y:S05]  /*0e20*/  @!P0 BRA `(.L_x_8) ;  /* 0xfffffffc00f08947 */ /* 0x000fea000383ffff */
[----:B------:R-:W-:Y:S01]  /*0e30*/  ULDC.64 UR4, c[0x0][0x598] ;  /* 0x0001660000047ab9 */ /* 0x000fe20000000a00 */
[----:B------:R-:W-:Y:S01]  /*0e40*/  ULDC.64 UR36, c[0x0][0x208] ;  /* 0x0000820000247ab9 */ /* 0x000fe20000000a00 */
[----:B------:R-:W-:-:S04]  /*0e50*/  ISETP.NE.U32.AND P0, PT, RZ, UR4, PT ;  /* 0x00000004ff007c0c */ /* 0x000fc8000bf05070 */
[----:B------:R-:W-:-:S13]  /*0e60*/  ISETP.NE.AND.EX P0, PT, RZ, UR5, PT, P0 ;  /* 0x00000005ff007c0c */ /* 0x000fda000bf05300 */
[----:B------:R-:W-:Y:S05]  /*0e70*/  @!P0 BRA `(.L_x_11) ;  /* 0x00000000001c8947 */ /* 0x000fea0003800000 */
[----:B------:R-:W0:Y:S02]  /*0e80*/  LDC.64 R4, c[0x0][0x598] ;  /* 0x00016600ff047b82 */ /* 0x000e240000000a00 */
[----:B0-----:R-:W2:Y:S02]  /*0e90*/  LDG.E.64 R4, desc[UR36][R4.64] ;  /* 0x0000002404047981 */ /* 0x001ea4000c1e1b00 */
[----:B--2---:R-:W-:-:S04]  /*0ea0*/  ISETP.NE.U32.AND P0, PT, R4, RZ, PT ;  /* 0x000000ff0400720c */ /* 0x004fc80003f05070 */
[----:B------:R-:W-:-:S13]  /*0eb0*/  ISETP.NE.AND.EX P0, PT, R5, RZ, PT, P0 ;  /* 0x000000ff0500720c */ /* 0x000fda0003f05300 */
[----:B------:R-:W-:Y:S05]  /*0ec0*/  @!P0 BRA `(.L_x_11) ;  /* 0x0000000000088947 */ /* 0x000fea0003800000 */
[----:B------:R0:W5:Y:S01]  /*0ed0*/  LD.E R23, desc[UR36][R4.64] ;  /* 0x0000002404177980 */ /* 0x000162000c101900 */
[----:B------:R-:W-:Y:S05]  /*0ee0*/  BRA `(.L_x_12) ;  /* 0x0000000000247947 */ /* 0x000fea0003800000 */
.L_x_11:
[----:B------:R-:W-:Y:S02]  /*0ef0*/  ULDC.64 UR4, c[0x0][0x588] ;  /* 0x0001620000047ab9 */ /* 0x000fe40000000a00 */
[----:B------:R-:W-:-:S04]  /*0f00*/  ISETP.NE.U32.AND P0, PT, RZ, UR4, PT ;  /* 0x00000004ff007c0c */ /* 0x000fc8000bf05070 */
[----:B------:R-:W-:-:S13]  /*0f10*/  ISETP.NE.AND.EX P0, PT, RZ, UR5, PT, P0 ;  /* 0x00000005ff007c0c */ /* 0x000fda000bf05300 */
[----:B------:R-:W-:Y:S05]  /*0f20*/  @!P0 BRA `(.L_x_13) ;  /* 0x00000000000c8947 */ /* 0x000fea0003800000 */
[----:B------:R-:W0:Y:S02]  /*0f30*/  LDC.64 R4, c[0x0][0x588] ;  /* 0x00016200ff047b82 */ /* 0x000e240000000a00 */
[----:B0-----:R1:W5:Y:S01]  /*0f40*/  LDG.E R23, desc[UR36][R4.64] ;  /* 0x0000002404177981 */ /* 0x001362000c1e1900 */
[----:B------:R-:W-:Y:S05]  /*0f50*/  BRA `(.L_x_12) ;  /* 0x0000000000087947 */ /* 0x000fea0003800000 */
.L_x_13:
[----:B------:R-:W-:Y:S02]  /*0f60*/  ULDC UR4, c[0x0][0x580] ;  /* 0x0001600000047ab9 */ /* 0x000fe40000000800 */
[----:B------:R-:W-:-:S07]  /*0f70*/  IMAD.U32 R23, RZ, RZ, UR4 ;  /* 0x00000004ff177e24 */ /* 0x000fce000f8e00ff */
.L_x_12:
[----:B------:R-:W-:Y:S02]  /*0f80*/  ULDC.64 UR4, c[0x0][0x5a0] ;  /* 0x0001680000047ab9 */ /* 0x000fe40000000a00 */
[----:B------:R-:W-:-:S04]  /*0f90*/  ISETP.NE.U32.AND P0, PT, RZ, UR4, PT ;  /* 0x00000004ff007c0c */ /* 0x000fc8000bf05070 */
[----:B------:R-:W-:-:S13]  /*0fa0*/  ISETP.NE.AND.EX P0, PT, RZ, UR5, PT, P0 ;  /* 0x00000005ff007c0c */ /* 0x000fda000bf05300 */
[----:B------:R-:W-:Y:S05]  /*0fb0*/  @!P0 BRA `(.L_x_14) ;  /* 0x00000000001c8947 */ /* 0x000fea0003800000 */
[----:B01----:R-:W0:Y:S02]  /*0fc0*/  LDC.64 R4, c[0x0][0x5a0] ;  /* 0x00016800ff047b82 */ /* 0x003e240000000a00 */
[----:B0-----:R-:W2:Y:S02]  /*0fd0*/  LDG.E.64 R4, desc[UR36][R4.64] ;  /* 0x0000002404047981 */ /* 0x001ea4000c1e1b00 */
[----:B--2---:R-:W-:-:S04]  /*0fe0*/  ISETP.NE.U32.AND P0, PT, R4, RZ, PT ;  /* 0x000000ff0400720c */ /* 0x004fc80003f05070 */
[----:B------:R-:W-:-:S13]  /*0ff0*/  ISETP.NE.AND.EX P0, PT, R5, RZ, PT, P0 ;  /* 0x000000ff0500720c */ /* 0x000fda0003f05300 */
[----:B------:R-:W-:Y:S05]  /*1000*/  @!P0 BRA `(.L_x_14) ;  /* 0x0000000000088947 */ /* 0x000fea0003800000 */
[----:B------:R0:W5:Y:S01]  /*1010*/  LD.E R56, desc[UR36][R4.64] ;  /* 0x0000002404387980 */ /* 0x000162000c101900 */
[----:B------:R-:W-:Y:S05]  /*1020*/  BRA `(.L_x_15) ;  /* 0x0000000000247947 */ /* 0x000fea0003800000 */
.L_x_14:
[----:B------:R-:W-:Y:S02]  /*1030*/  ULDC.64 UR4, c[0x0][0x590] ;  /* 0x0001640000047ab9 */ /* 0x000fe40000000a00 */
[----:B------:R-:W-:-:S04]  /*1040*/  ISETP.NE.U32.AND P0, PT, RZ, UR4, PT ;  /* 0x00000004ff007c0c */ /* 0x000fc8000bf05070 */
[----:B------:R-:W-:-:S13]  /*1050*/  ISETP.NE.AND.EX P0, PT, RZ, UR5, PT, P0 ;  /* 0x00000005ff007c0c */ /* 0x000fda000bf05300 */
[----:B------:R-:W-:Y:S05]  /*1060*/  @!P0 BRA `(.L_x_16) ;  /* 0x00000000000c8947 */ /* 0x000fea0003800000 */
[----:B01----:R-:W0:Y:S02]  /*1070*/  LDC.64 R4, c[0x0][0x590] ;  /* 0x00016400ff047b82 */ /* 0x003e240000000a00 */
[----:B0-----:R1:W5:Y:S01]  /*1080*/  LDG.E R56, desc[UR36][R4.64] ;  /* 0x0000002404387981 */ /* 0x001362000c1e1900 */
[----:B------:R-:W-:Y:S05]  /*1090*/  BRA `(.L_x_15) ;  /* 0x0000000000087947 */ /* 0x000fea0003800000 */
.L_x_16:
[----:B------:R-:W-:Y:S02]  /*10a0*/  ULDC UR4, c[0x0][0x584] ;  /* 0x0001610000047ab9 */ /* 0x000fe40000000800 */
[----:B------:R-:W-:-:S07]  /*10b0*/  IMAD.U32 R56, RZ, RZ, UR4 ;  /* 0x00000004ff387e24 */ /* 0x000fce000f8e00ff */
.L_x_15:
[----:B------:R-:W-:-:S13]  /*10c0*/  LOP3.LUT P0, RZ, R0, 0xff, RZ, 0xc0, !PT ;  /* 0x000000ff00ff7812 */ /* 0x000fda000780c0ff */
[----:B------:R-:W-:Y:S05]  /*10d0*/  @!P0 EXIT ;  /* 0x000000000000894d */ /* 0x000fea0003800000 */
[----:B------:R-:W-:Y:S01]  /*10e0*/  ULDC UR4, c[0x0][0x28c] ;  /* 0x0000a30000047ab9 */ /* 0x000fe20000000800 */
[----:B------:R-:W-:Y:S01]  /*10f0*/  LOP3.LUT R59, R19, 0x1, RZ, 0xfc, !PT ;  /* 0x00000001133b7812 */ /* 0x000fe200078efcff */
[----:B------:R-:W-:Y:S01]  /*1100*/  UIADD3 UR4, UR4, 0x1f, URZ ;  /* 0x0000001f04047890 */ /* 0x000fe2000fffe03f */
[----:B------:R-:W-:Y:S01]  /*1110*/  UMOV UR38, URZ ;  /* 0x0000003f00267c82 */ /* 0x000fe20008000000 */
[----:B------:R-:W-:Y:S02]  /*1120*/  UMOV UR39, URZ ;  /* 0x0000003f00277c82 */ /* 0x000fe40008000000 */
[----:B------:R-:W-:-:S04]  /*1130*/  USHF.R.S32.HI UR5, URZ, 0x1f, UR4 ;  /* 0x0000001f3f057899 */ /* 0x000fc80008011404 */
[----:B------:R-:W-:-:S04]  /*1140*/  ULEA.HI UR5, UR5, UR4, URZ, 0x5 ;  /* 0x0000000405057291 */ /* 0x000fc8000f8f283f */
[----:B------:R-:W-:-:S12]  /*1150*/  USHF.R.S32.HI UR40, URZ, 0x5, UR5 ;  /* 0x000000053f287899 */ /* 0x000fd80008011405 */
.L_x_100:
[----:B------:R-:W-:Y:S01]  /*1160*/  LOP3.LUT R0, R18, 0x80, RZ, 0xc0, !PT ;  /* 0x0000008012007812 */ /* 0x000fe200078ec0ff */
[----:B--2---:R-:W2:Y:S01]  /*1170*/  S2UR UR7, SR_CgaCtaId ;  /* 0x00000000000779c3 */ /* 0x004ea20000008800 */
[----:B------:R-:W-:Y:S02]  /*1180*/  UMOV UR6, 0x400 ;  /* 0x0000040000067882 */ /* 0x000fe40000000000 */
[----:B------:R-:W-:-:S06]  /*1190*/  SHF.R.U32.HI R0, RZ, 0x7, R0 ;  /* 0x00000007ff007819 */ /* 0x000fcc0000011600 */
[----:B---3--:R-:W3:Y:S01]  /*11a0*/  SHFL.IDX PT, R0, R0, RZ, 0x1f ;  /* 0x00001fff00007589 */ /* 0x008ee200000e0000 */
[----:B--2---:R-:W-:Y:S01]  /*11b0*/  ULEA UR6, UR7, UR6, 0x18 ;  /* 0x0000000607067291 */ /* 0x004fe2000f8ec03f */
[----:B---3--:R-:W-:-:S13]  /*11c0*/  R2UR UR4, R0 ;  /* 0x00000000000472ca */ /* 0x008fda00000e0000 */
[----:B------:R-:W-:-:S04]  /*11d0*/  ULEA.HI UR5, UR4, UR4, URZ, 0x1 ;  /* 0x0000000404057291 */ /* 0x000fc8000f8f083f */
[----:B------:R-:W-:-:S04]  /*11e0*/  ULOP3.LUT UR5, UR5, 0xffffe, URZ, 0xc0, !UPT ;  /* 0x000ffffe05057892 */ /* 0x000fc8000f8ec03f */
[----:B------:R-:W-:-:S03]  /*11f0*/  UIADD3 UR5, UR4, -UR5, URZ ;  /* 0x8000000504057290 */ /* 0x000fc6000fffe03f */
[----:B------:R-:W-:Y:S01]  /*1200*/  ULDC UR4, c[0x0][0x28c] ;  /* 0x0000a30000047ab9 */ /* 0x000fe20000000800 */
[----:B------:R-:W-:Y:S01]  /*1210*/  ULEA UR5, UR5, UR6, 0xc ;  /* 0x0000000605057291 */ /* 0x000fe2000f8e603f */
[----:B------:R-:W-:-:S03]  /*1220*/  ISETP.LT.AND P0, PT, RZ, UR4, PT ;  /* 0x00000004ff007c0c */ /* 0x000fc6000bf01270 */
[----:B------:R-:W-:-:S04]  /*1230*/  UIADD3 UR5, UR5, 0x100, URZ ;  /* 0x0000010005057890 */ /* 0x000fc8000fffe03f */
[----:B------:R-:W-:-:S04]  /*1240*/  USHF.R.U32.HI UR5, URZ, 0x4, UR5 ;  /* 0x000000043f057899 */ /* 0x000fc80008011605 */
[----:B------:R-:W-:Y:S02]  /*1250*/  ULOP3.LUT UR41, UR5, 0x3fff, URZ, 0xc0, !UPT ;  /* 0x00003fff05297892 */ /* 0x000fe4000f8ec03f */
[----:B-1--45:R-:W-:Y:S10]  /*1260*/  @P0 BRA `(.L_x_17) ;  /* 0x0000000000400947 */ /* 0x032ff40003800000 */
[----:B------:R-:W-:Y:S01]  /*1270*/  MOV R0, 0x0 ;  /* 0x0000000000007802 */ /* 0x000fe20000000f00 */
[----:B------:R-:W-:Y:S01]  /*1280*/  ULDC.64 UR4, c[0x4][0x68] ;  /* 0x01001a0000047ab9 */ /* 0x000fe20000000a00 */
[----:B------:R-:W-:Y:S01]  /*1290*/  ULDC.64 UR6, c[0x4][0x8] ;  /* 0x0100020000067ab9 */ /* 0x000fe20000000a00 */
[----:B01----:R-:W-:Y:S01]  /*12a0*/  IMAD.U32 R4, RZ, RZ, UR4 ;  /* 0x00000004ff047e24 */ /* 0x003fe2000f8e00ff */
[----:B------:R0:W1:Y:S01]  /*12b0*/  LDC.64 R14, c[0x4][R0] ;  /* 0x01000000000e7b82 */ /* 0x0000620000000a00 */
[----:B------:R-:W-:Y:S01]  /*12c0*/  IMAD.U32 R5, RZ, RZ, UR5 ;  /* 0x00000005ff057e24 */ /* 0x000fe2000f8e00ff */
[----:B------:R-:W-:Y:S01]  /*12d0*/  ULDC.64 UR4, c[0x4][0x70] ;  /* 0x01001c0000047ab9 */ /* 0x000fe20000000a00 */
[----:B------:R-:W-:Y:S02]  /*12e0*/  IMAD.U32 R10, RZ, RZ, UR6 ;  /* 0x00000006ff0a7e24 */ /* 0x000fe4000f8e00ff */
[----:B------:R-:W-:Y:S02]  /*12f0*/  IMAD.U32 R6, RZ, RZ, UR4 ;  /* 0x00000004ff067e24 */ /* 0x000fe4000f8e00ff */
[----:B------:R-:W-:-:S02]  /*1300*/  IMAD.U32 R7, RZ, RZ, UR5 ;  /* 0x00000005ff077e24 */ /* 0x000fc4000f8e00ff */
[----:B------:R-:W-:Y:S02]  /*1310*/  IMAD.U32 R11, RZ, RZ, UR7 ;  /* 0x00000007ff0b7e24 */ /* 0x000fe4000f8e00ff */
[----:B------:R-:W-:Y:S02]  /*1320*/  IMAD.MOV.U32 R8, RZ, RZ, 0x1e1 ;  /* 0x000001e1ff087424 */ /* 0x000fe400078e00ff */
[----:B------:R-:W-:Y:S02]  /*1330*/  IMAD.MOV.U32 R12, RZ, RZ, 0x1 ;  /* 0x00000001ff0c7424 */ /* 0x000fe400078e00ff */
[----:B0-----:R-:W-:-:S07]  /*1340*/  IMAD.MOV.U32 R13, RZ, RZ, RZ ;  /* 0x000000ffff0d7224 */ /* 0x001fce00078e00ff */
[----:B------:R-:W-:-:S07]  /*1350*/  LEPC R20, `(.L_x_17) ;  /* 0x000000001014794e */ /* 0x000fce0000000000 */
[----:B-1---5:R-:W-:Y:S05]  /*1360*/  CALL.ABS.NOINC R14 ;  /* 0x000000000e007343 */ /* 0x022fea0003c00000 */
.L_x_17:
[----:B------:R-:W-:-:S13]  /*1370*/  ISETP.NE.AND P0, PT, R59, 0x3, PT ;  /* 0x000000033b00780c */ /* 0x000fda0003f05270 */
[----:B------:R-:W-:Y:S05]  /*1380*/  @!P0 BRA `(.L_x_18) ;  /* 0x0000000000048947 */ /* 0x000fea0003800000 */
[----:B------:R-:W-:Y:S01]  /*1390*/  BPT.TRAP 0x1 ;  /* 0x000000040000795c */ /* 0x000fe20000300000 */
.L_x_18:
[----:B------:R-:W2:Y:S01]  /*13a0*/  S2UR UR5, SR_CgaCtaId ;  /* 0x00000000000579c3 */ /* 0x000ea20000008800 */
[----:B------:R-:W-:Y:S01]  /*13b0*/  UMOV UR4, 0x400 ;  /* 0x0000040000047882 */ /* 0x000fe20000000000 */
[----:B------:R-:W-:Y:S02]  /*13c0*/  IMAD.U32 R0, RZ, RZ, UR38 ;  /* 0x00000026ff007e24 */ /* 0x000fe4000f8e00ff */
[----:B------:R-:W-:-:S03]  /*13d0*/  IMAD.U32 R3, RZ, RZ, UR39 ;  /* 0x00000027ff037e24 */ /* 0x000fc6000f8e00ff */
[----:B------:R-:W-:Y:S01]  /*13e0*/  SHF.L.U32 R0, R0, 0x1f, RZ ;  /* 0x0000001f00007819 */ /* 0x000fe200000006ff */
[----:B--2---:R-:W-:-:S06]  /*13f0*/  ULEA UR4, UR5, UR4, 0x18 ;  /* 0x0000000405047291 */ /* 0x004fcc000f8ec03f */
[----:B------:R-:W-:-:S04]  /*1400*/  IMAD.U32 R6, RZ, RZ, UR4 ;  /* 0x00000004ff067e24 */ /* 0x000fc8000f8e00ff */
[----:B------:R-:W-:-:S04]  /*1410*/  IMAD R3, R3, 0x8, R6 ;  /* 0x0000000803037824 */ /* 0x000fc800078e0206 */
[----:B------:R2:W3:Y:S01]  /*1420*/  SYNCS.PHASECHK.TRANS64.TRYWAIT P1, [R3+URZ], R0 ;  /* 0x00000000030075a7 */ /* 0x0004e2000802017f */
[----:B------:R-:W-:Y:S05]  /*1430*/  @!P0 BRA `(.L_x_19) ;  /* 0x0000000000048947 */ /* 0x000fea0003800000 */
[----:B------:R-:W-:Y:S01]  /*1440*/  BPT.TRAP 0x1 ;  /* 0x000000040000795c */ /* 0x000fe20000300000 */
.L_x_19:
[----:B---3--:R-:W-:Y:S05]  /*1450*/  @P1 BRA `(.L_x_20) ;  /* 0x0000000000081947 */ /* 0x008fea0003800000 */
[----:B------:R-:W3:Y:S02]  /*1460*/  SYNCS.PHASECHK.TRANS64.TRYWAIT P1, [R3+URZ], R0 ;  /* 0x00000000030075a7 */ /* 0x000ee4000802017f */
[----:B---3--:R-:W-:Y:S05]  /*1470*/  @!P1 BRA `(.L_x_21) ;  /* 0x0000004400cc9947 */ /* 0x008fea0003800000 */
.L_x_20:
[----:B------:R-:W-:-:S04]  /*1480*/  UISETP.LT.AND UP0, UPT, UR40, 0x1, UPT ;  /* 0x000000012800788c */ /* 0x000fc8000bf01270 */
[----:B------:R-:W-:-:S06]  /*1490*/  USEL UR4, UR40, 0x1, UP0 ;  /* 0x0000000128047887 */ /* 0x000fcc0008000000 */
[----:B--23--:R-:W-:Y:S01]  /*14a0*/  IMAD.U32 R0, RZ, RZ, UR4 ;  /* 0x00000004ff007e24 */ /* 0x00cfe2000f8e00ff */
[----:B------:R-:W-:Y:S05]  /*14b0*/  WARPSYNC.ALL ;  /* 0x0000000000007948 */ /* 0x000fea0003800000 */
[----:B------:R-:W-:-:S04]  /*14c0*/  IADD3 R0, -R0, UR40, RZ ;  /* 0x0000002800007c10 */ /* 0x000fc8000fffe1ff */
[----:B------:R-:W-:Y:S02]  /*14d0*/  ISETP.GE.AND P1, PT, R0, 0x1, PT ;  /* 0x000000010000780c */ /* 0x000fe40003f26270 */
[----:B------:R-:W-:Y:S01]  /*14e0*/  R2UR UR4, R6 ;  /* 0x00000000060472ca */ /* 0x000fe200000e0000 */
[----:B------:R-:W-:Y:S01]  /*14f0*/  ULOP3.LUT UR41, UR41, 0x10000, URZ, 0xfc, !UPT ;  /* 0x0001000029297892 */ /* 0x000fe2000f8efc3f */
[----:B------:R-:W-:Y:S01]  /*1500*/  WARPGROUP.ARRIVE ;  /* 0x00000000000079c5 */ /* 0x000fe20000000000 */
[----:B------:R-:W-:Y:S01]  /*1510*/  UMOV UR5, 0x80000020 ;  /* 0x8000002000057882 */ /* 0x000fe20000000000 */
[----:B------:R-:W-:-:S09]  /*1520*/  UMOV UR7, 0x80000020 ;  /* 0x8000002000077882 */ /* 0x000fd20000000000 */
[----:B------:R-:W-:-:S04]  /*1530*/  UIADD3 UR4, UR4, 0x6100, URZ ;  /* 0x0000610004047890 */ /* 0x000fc8000fffe03f */
[----:B------:R-:W-:-:S04]  /*1540*/  USHF.R.U32.HI UR4, URZ, 0x4, UR4 ;  /* 0x000000043f047899 */ /* 0x000fc80008011604 */
[----:B------:R-:W-:-:S04]  /*1550*/  ULOP3.LUT UR4, UR4, 0x3fff, URZ, 0xc0, !UPT ;  /* 0x00003fff04047892 */ /* 0x000fc8000f8ec03f */
[----:B------:R-:W-:Y:S02]  /*1560*/  ULOP3.LUT UR9, UR4, 0x10000, URZ, 0xfc, !UPT ;  /* 0x0001000004097892 */ /* 0x000fe4000f8efc3f */
[----:B------:R-:W-:Y:S02]  /*1570*/  ULEA UR4, UR39, UR41, 0x9 ;  /* 0x0000002927047291 */ /* 0x000fe4000f8e483f */
[----:B------:R-:W-:-:S09]  /*1580*/  ULEA UR6, UR39, UR9, 0x8 ;  /* 0x0000000927067291 */ /* 0x000fd2000f8e403f */
[----:B------:R-:W-:Y:S01]  /*1590*/  HGMMA.64x64x16.F32.BF16 R24, gdesc[UR4], RZ, !UPT, gsb0 ;  /* 0x00e00000041879f0 */ /* 0x000fe2000c0018ff */
[----:B------:R-:W-:Y:S02]  /*15a0*/  UIADD3 UR4, UR4, 0x2, URZ ;  /* 0x0000000204047890 */ /* 0x000fe4000fffe03f */
[----:B------:R-:W-:Y:S01]  /*15b0*/  UIADD3 UR6, UR6, 0x2, URZ ;  /* 0x0000000206067890 */ /* 0x000fe2000fffe03f */
[----:B------:R-:W-:Y:S01]  /*15c0*/  UMOV UR5, 0x80000020 ;  /* 0x8000002000057882 */ /* 0x000fe20000000000 */
[----:B------:R-:W-:Y:S01]  /*15d0*/  UMOV UR7, 0x80000020 ;  /* 0x8000002000077882 */ /* 0x000fe20000000000 */
[----:B------:R-:W-:Y:S02]  /*15e0*/  WARPGROUP.DEPBAR.LE gsb0, 0x0 ;  /* 0x00008000000079c5 */ /* 0x000fe40000010000 */
[----:B------:R-:W-:-:S06]  /*15f0*/  WARPGROUP.ARRIVE ;  /* 0x00000000000079c5 */ /* 0x000fcc0000000000 */
[----:B------:R-:W-:Y:S03]  /*1600*/  HGMMA.64x64x16.F32.BF16 R24, gdesc[UR4], R24, gsb0 ;  /* 0x00e00000041879f0 */ /* 0x000fe60008001818 */
[----:B------:R-:W-:Y:S02]  /*1610*/  WARPGROUP.DEPBAR.LE gsb0, 0x0 ;  /* 0x00008000000079c5 */ /* 0x000fe40000010000 */
[----:B------:R-:W-:Y:S05]  /*1620*/  @!P1 BRA `(.L_x_22) ;  /* 0x0000000000e49947 */ /* 0x000fea0003800000 */
[----:B------:R-:W-:Y:S02]  /*1630*/  UIADD3 UR4, UR39, 0x1, URZ ;  /* 0x0000000127047890 */ /* 0x000fe4000fffe03f */
[----:B------:R-:W-:Y:S02]  /*1640*/  IMAD.U32 R3, RZ, RZ, UR39 ;  /* 0x00000027ff037e24 */ /* 0x000fe4000f8e00ff */
[----:B------:R-:W-:-:S04]  /*1650*/  UISETP.NE.AND UP0, UPT, UR4, 0x3, UPT ;  /* 0x000000030400788c */ /* 0x000fc8000bf05270 */
[----:B------:R-:W-:Y:S02]  /*1660*/  USEL UR5, URZ, 0x1, UP0 ;  /* 0x000000013f057887 */ /* 0x000fe40008000000 */
[----:B------:R-:W-:Y:S02]  /*1670*/  USEL UR8, UR4, URZ, UP0 ;  /* 0x0000003f04087287 */ /* 0x000fe40008000000 */
[----:B------:R-:W-:-:S06]  /*1680*/  ULOP3.LUT UR5, UR38, UR5, URZ, 0x3c, !UPT ;  /* 0x0000000526057292 */ /* 0x000fcc000f8e3c3f */
[----:B------:R-:W-:-:S07]  /*1690*/  IMAD.U32 R7, RZ, RZ, UR5 ;  /* 0x00000005ff077e24 */ /* 0x000fce000f8e00ff */
.L_x_29:
[----:B------:R-:W-:Y:S05]  /*16a0*/  @!P0 BRA `(.L_x_23) ;  /* 0x0000000000048947 */ /* 0x000fea0003800000 */
[----:B------:R-:W-:Y:S01]  /*16b0*/  BPT.TRAP 0x1 ;  /* 0x000000040000795c */ /* 0x000fe20000300000 */
.L_x_23:
[----:B------:R-:W2:Y:S01]  /*16c0*/  S2UR UR5, SR_CgaCtaId ;  /* 0x00000000000579c3 */ /* 0x000ea20000008800 */
[----:B------:R-:W-:Y:S01]  /*16d0*/  UMOV UR4, 0x400 ;  /* 0x0000040000047882 */ /* 0x000fe20000000000 */
[----:B01----:R-:W-:Y:S01]  /*16e0*/  IMAD.U32 R5, RZ, RZ, UR8 ;  /* 0x00000008ff057e24 */ /* 0x003fe2000f8e00ff */
[----:B------:R-:W-:Y:S01]  /*16f0*/  SHF.L.U32 R4, R7, 0x1f, RZ ;  /* 0x0000001f07047819 */ /* 0x000fe200000006ff */
[----:B--2---:R-:W-:-:S06]  /*1700*/  ULEA UR4, UR5, UR4, 0x18 ;  /* 0x0000000405047291 */ /* 0x004fcc000f8ec03f */
[----:B------:R-:W-:-:S04]  /*1710*/  IMAD.U32 R6, RZ, RZ, UR4 ;  /* 0x00000004ff067e24 */ /* 0x000fc8000f8e00ff */
[----:B------:R-:W-:-:S04]  /*1720*/  IMAD R5, R5, 0x8, R6 ;  /* 0x0000000805057824 */ /* 0x000fc800078e0206 */
[----:B------:R0:W1:Y:S01]  /*1730*/  SYNCS.PHASECHK.TRANS64.TRYWAIT P1, [R5+URZ], R4 ;  /* 0x00000004050075a7 */ /* 0x000062000802017f */
[----:B------:R-:W-:Y:S05]  /*1740*/  @!P0 BRA `(.L_x_24) ;  /* 0x0000000000048947 */ /* 0x000fea0003800000 */
[----:B------:R-:W-:Y:S01]  /*1750*/  BPT.TRAP 0x1 ;  /* 0x000000040000795c */ /* 0x000fe20000300000 */
.L_x_24:
[----:B-1----:R-:W-:Y:S05]  /*1760*/  @P1 BRA `(.L_x_25) ;  /* 0x0000000000081947 */ /* 0x002fea0003800000 */
[----:B------:R-:W1:Y:S02]  /*1770*/  SYNCS.PHASECHK.TRANS64.TRYWAIT P1, [R5+URZ], R4 ;  /* 0x00000004050075a7 */ /* 0x000e64000802017f */
[----:B-1----:R-:W-:Y:S05]  /*1780*/  @!P1 BRA `(.L_x_26) ;  /* 0x00000044001c9947 */ /* 0x002fea0003800000 */
.L_x_25:
[----:B------:R-:W-:Y:S01]  /*1790*/  ULEA UR4, UR8, UR41, 0x9 ;  /* 0x0000002908047291 */ /* 0x000fe2000f8e483f */
[----:B------:R-:W-:Y:S01]  /*17a0*/  WARPGROUP.ARRIVE ;  /* 0x00000000000079c5 */ /* 0x000fe20000000000 */
[----:B------:R-:W-:Y:S01]  /*17b0*/  ULEA UR6, UR8, UR9, 0x8 ;  /* 0x0000000908067291 */ /* 0x000fe2000f8e403f */
[----:B------:R-:W-:Y:S01]  /*17c0*/  UMOV UR5, 0x80000020 ;  /* 0x8000002000057882 */ /* 0x000fe20000000000 */
[----:B------:R-:W-:-:S07]  /*17d0*/  UMOV UR7, 0x80000020 ;  /* 0x8000002000077882 */ /* 0x000fce0000000000 */
[----:B------:R-:W-:Y:S01]  /*17e0*/  HGMMA.64x64x16.F32.BF16 R24, gdesc[UR4], R24, gsb0 ;  /* 0x00e00000041879f0 */ /* 0x000fe20008001818 */
        /* <DEDUP_REMOVED lines=9> */
[----:B------:R-:W-:Y:S01]  /*1880*/  BPT.TRAP 0x1 ;  /* 0x000000040000795c */ /* 0x000fe20000300000 */
.L_x_27:
[----:B------:R-:W-:-:S13]  /*1890*/  ISETP.NE.AND P1, PT, R58, RZ, PT ;  /* 0x000000ff3a00720c */ /* 0x000fda0003f25270 */
[----:B01----:R-:W-:-:S04]  /*18a0*/  @P1 IMAD R4, R3, 0x8, R6 ;  /* 0x0000000803041824 */ /* 0x003fc800078e0206 */
[----:B------:R-:W-:-:S05]  /*18b0*/  @P1 VIADD R5, R4, 0x18 ;  /* 0x0000001804051836 */ /* 0x000fca0000000000 */
[----:B------:R-:W-:-:S04]  /*18c0*/  @P1 PRMT R5, R22, 0x654, R5 ;  /* 0x0000065416051816 */ /* 0x000fc80000000005 */
[----:B------:R0:W-:Y:S01]  /*18d0*/  @P1 SYNCS.ARRIVE.TRANS64.RED.A1T0 RZ, [R5+URZ], RZ ;  /* 0x000000ff05ff19a7 */ /* 0x0001e2000810043f */
[----:B------:R-:W-:-:S13]  /*18e0*/  ISETP.GT.U32.AND P1, PT, R19, 0x1, PT ;  /* 0x000000011300780c */ /* 0x000fda0003f24070 */
[----:B0-----:R-:W-:Y:S05]  /*18f0*/  @P1 BRA `(.L_x_28) ;  /* 0x0000000000041947 */ /* 0x001fea0003800000 */
[----:B------:R-:W-:Y:S01]  /*1900*/  BPT.TRAP 0x1 ;  /* 0x000000040000795c */ /* 0x000fe20000300000 */
.L_x_28:
[----:B------:R-:W-:Y:S01]  /*1910*/  UIADD3 UR8, UR8, 0x1, URZ ;  /* 0x0000000108087890 */ /* 0x000fe2000fffe03f */
[C---:B------:R-:W-:Y:S01]  /*1920*/  ISETP.GT.AND P2, PT, R0.reuse, 0x1, PT ;  /* 0x000000010000780c */ /* 0x040fe20003f44270 */
[----:B------:R-:W-:Y:S02]  /*1930*/  VIADD R3, R3, 0x1 ;  /* 0x0000000103037836 */ /* 0x000fe40000000000 */
[----:B------:R-:W-:Y:S01]  /*1940*/  UISETP.NE.AND UP0, UPT, UR8, 0x3, UPT ;  /* 0x000000030800788c */ /* 0x000fe2000bf05270 */
[----:B------:R-:W-:Y:S02]  /*1950*/  VIADD R0, R0, 0xffffffff ;  /* 0xffffffff00007836 */ /* 0x000fe40000000000 */
[C---:B------:R-:W-:Y:S01]  /*1960*/  ISETP.NE.AND P1, PT, R3.reuse, 0x3, PT ;  /* 0x000000030300780c */ /* 0x040fe20003f25270 */
[----:B------:R-:W-:Y:S02]  /*1970*/  USEL UR4, URZ, 0x1, UP0 ;  /* 0x000000013f047887 */ /* 0x000fe40008000000 */
[----:B------:R-:W-:Y:S01]  /*1980*/  USEL UR8, UR8, URZ, UP0 ;  /* 0x0000003f08087287 */ /* 0x000fe20008000000 */
[----:B------:R-:W-:-:S03]  /*1990*/  SEL R3, R3, RZ, P1 ;  /* 0x000000ff03037207 */ /* 0x000fc60000800000 */
[----:B------:R-:W-:Y:S01]  /*19a0*/  LOP3.LUT R7, R7, UR4, RZ, 0x3c, !PT ;  /* 0x0000000407077c12 */ /* 0x000fe2000f8e3cff */
[----:B------:R-:W-:Y:S07]  /*19b0*/  @P2 BRA `(.L_x_29) ;  /* 0xfffffffc00382947 */ /* 0x000fee000383ffff */
.L_x_22:
[----:B------:R-:W2:Y:S02]  /*19c0*/  LDC R0, c[0x0][0x28c] ;  /* 0x0000a300ff007b82 */ /* 0x000ea40000000800 */
[----:B--2---:R-:W-:-:S13]  /*19d0*/  ISETP.GE.AND P1, PT, R0, 0x1, PT ;  /* 0x000000010000780c */ /* 0x004fda0003f26270 */
[----:B------:R-:W-:Y:S05]  /*19e0*/  @!P1 BRA `(.L_x_30) ;  /* 0x0000000000509947 */ /* 0x000fea0003800000 */
[----:B------:R-:W-:Y:S05]  /*19f0*/  @!P0 BRA `(.L_x_31) ;  /* 0x0000000000048947 */ /* 0x000fea0003800000 */
[----:B------:R-:W-:Y:S01]  /*1a00*/  BPT.TRAP 0x1 ;  /* 0x000000040000795c */ /* 0x000fe20000300000 */
.L_x_31:
[----:B------:R-:W-:Y:S01]  /*1a10*/  ISETP.NE.AND P1, PT, R58, RZ, PT ;  /* 0x000000ff3a00720c */ /* 0x000fe20003f25270 */
[----:B------:R-:W-:Y:S01]  /*1a20*/  BSSY B0, `(.L_x_32) ;  /* 0x000000e000007945 */ /* 0x000fe20003800000 */
[----:B------:R-:W-:-:S11]  /*1a30*/  ISETP.GT.U32.AND P0, PT, R19, 0x1, PT ;  /* 0x000000011300780c */ /* 0x000fd60003f04070 */
[----:B------:R-:W-:Y:S05]  /*1a40*/  @!P1 BRA `(.L_x_33) ;  /* 0x00000000002c9947 */ /* 0x000fea0003800000 */
[----:B------:R-:W-:-:S04]  /*1a50*/  UISETP.LT.AND UP0, UPT, UR40, 0x1, UPT ;  /* 0x000000012800788c */ /* 0x000fc8000bf01270 */
[----:B------:R-:W-:-:S04]  /*1a60*/  USEL UR6, UR40, 0x1, UP0 ;  /* 0x0000000128067887 */ /* 0x000fc80008000000 */
[----:B------:R-:W-:-:S04]  /*1a70*/  UIADD3 UR6, UR39, UR40, -UR6 ;  /* 0x0000002827067290 */ /* 0x000fc8000fffe806 */
[----:B------:R-:W-:-:S04]  /*1a80*/  UIMAD.WIDE.U32 UR4, UR6, -0x55555555, URZ ;  /* 0xaaaaaaab060478a5 */ /* 0x000fc8000f8e003f */
[----:B------:R-:W-:-:S04]  /*1a90*/  USHF.R.U32.HI UR4, URZ, 0x1, UR5 ;  /* 0x000000013f047899 */ /* 0x000fc80008011605 */
[----:B------:R-:W-:-:S06]  /*1aa0*/  UIMAD UR6, UR4, -0x3, UR6 ;  /* 0xfffffffd040678a4 */ /* 0x000fcc000f8e0206 */
[----:B------:R-:W-:-:S04]  /*1ab0*/  IMAD.U32 R3, RZ, RZ, UR6 ;  /* 0x00000006ff037e24 */ /* 0x000fc8000f8e00ff */
[----:B------:R-:W-:-:S04]  /*1ac0*/  IMAD R0, R3, 0x8, R6 ;  /* 0x0000000803007824 */ /* 0x000fc800078e0206 */
[----:B------:R-:W-:-:S05]  /*1ad0*/  VIADD R3, R0, 0x18 ;  /* 0x0000001800037836 */ /* 0x000fca0000000000 */
[----:B------:R-:W-:-:S04]  /*1ae0*/  PRMT R3, R22, 0x654, R3 ;  /* 0x0000065416037816 */ /* 0x000fc80000000003 */
[----:B------:R2:W-:Y:S03]  /*1af0*/  SYNCS.ARRIVE.TRANS64.RED.A1T0 RZ, [R3+URZ], RZ ;  /* 0x000000ff03ff79a7 */ /* 0x0005e6000810043f */
.L_x_33:
[----:B------:R-:W-:Y:S05]  /*1b00*/  BSYNC B0 ;  /* 0x0000000000007941 */ /* 0x000fea0003800000 */
.L_x_32:
[----:B------:R-:W-:Y:S05]  /*1b10*/  @P0 BRA `(.L_x_30) ;  /* 0x0000000000040947 */ /* 0x000fea0003800000 */
[----:B------:R-:W-:Y:S01]  /*1b20*/  BPT.TRAP 0x1 ;  /* 0x000000040000795c */ /* 0x000fe20000300000 */
.L_x_30:
[----:B------:R-:W3:Y:S01]  /*1b30*/  LDC R6, c[0x0][0x288] ;  /* 0x0000a200ff067b82 */ /* 0x000ee20000000800 */
[--C-:B------:R-:W-:Y:S01]  /*1b40*/  SHF.R.U32.HI R0, RZ, 0x2, R18.reuse ;  /* 0x00000002ff007819 */ /* 0x100fe20000011612 */
[----:B------:R-:W-:Y:S01]  /*1b50*/  IMAD.SHL.U32 R61, R61, 0x40, RZ ;  /* 0x000000403d3d7824 */ /* 0x000fe200078e00ff */
[----:B01----:R-:W-:Y:S01]  /*1b60*/  SHF.R.U32.HI R5, RZ, 0x7, R18 ;  /* 0x00000007ff057819 */ /* 0x003fe20000011612 */
[----:B------:R-:W-:Y:S01]  /*1b70*/  UIADD3 UR39, UR40, UR39, URZ ;  /* 0x0000002728277290 */ /* 0x000fe2000fffe03f */
[----:B--2---:R-:W-:Y:S01]  /*1b80*/  LOP3.LUT R3, R0, 0x7, RZ, 0xc0, !PT ;  /* 0x0000000700037812 */ /* 0x004fe200078ec0ff */
[C---:B------:R-:W-:Y:S01]  /*1b90*/  IMAD.SHL.U32 R10, R18.reuse, 0x2, RZ ;  /* 0x00000002120a7824 */ /* 0x040fe200078e00ff */
[----:B------:R-:W-:Y:S01]  /*1ba0*/  LOP3.LUT R0, R5, 0x1, RZ, 0xc0, !PT ;  /* 0x0000000105007812 */ /* 0x000fe200078ec0ff */
[----:B------:R-:W-:Y:S01]  /*1bb0*/  UISETP.GT.U32.AND UP0, UPT, UR39, 0x2, UPT ;  /* 0x000000022700788c */ /* 0x000fe2000bf04070 */
[C---:B------:R-:W-:Y:S01]  /*1bc0*/  LOP3.LUT R5, R18.reuse, 0x3, RZ, 0xc0, !PT ;  /* 0x0000000312057812 */ /* 0x040fe200078ec0ff */
[----:B------:R-:W-:Y:S01]  /*1bd0*/  ULDC UR7, c[0x0][0x284] ;  /* 0x0000a10000077ab9 */ /* 0x000fe20000000800 */
[----:B------:R-:W-:Y:S01]  /*1be0*/  LOP3.LUT R4, R18, 0x60, RZ, 0xc0, !PT ;  /* 0x0000006012047812 */ /* 0x000fe200078ec0ff */
[----:B------:R-:W-:Y:S01]  /*1bf0*/  IMAD.SHL.U32 R8, R0, 0x40, RZ ;  /* 0x0000004000087824 */ /* 0x000fe200078e00ff */
[----:B------:R-:W-:Y:S01]  /*1c00*/  UISETP.LT.U32.AND UP0, UPT, UR40, 0x3, UP0 ;  /* 0x000000032800788c */ /* 0x000fe20008701070 */
[----:B------:R-:W-:Y:S01]  /*1c10*/  SHF.R.S32.HI R15, RZ, 0x1f, R57 ;  /* 0x0000001fff0f7819 */ /* 0x000fe20000011439 */
[----:B------:R-:W-:Y:S01]  /*1c20*/  UISETP.GE.U32.AND UP1, UPT, UR40, 0x3, UPT ;  /* 0x000000032800788c */ /* 0x000fe2000bf26070 */
[----:B------:R-:W-:Y:S01]  /*1c30*/  SHF.R.U32.HI R4, RZ, 0x1, R4 ;  /* 0x00000001ff047819 */ /* 0x000fe20000011604 */
[----:B------:R-:W-:Y:S01]  /*1c40*/  ULDC.64 UR8, c[0x0][0x5d0] ;  /* 0x0001740000087ab9 */ /* 0x000fe20000000a00 */
[C---:B------:R-:W-:Y:S01]  /*1c50*/  LOP3.LUT R10, R61.reuse, 0x6, R10, 0xf8, !PT ;  /* 0x000000063d0a7812 */ /* 0x040fe200078ef80a */
[----:B------:R-:W-:Y:S01]  /*1c60*/  UIMAD.WIDE.U32 UR4, UR39, -0x55555555, URZ ;  /* 0xaaaaaaab270478a5 */ /* 0x000fe2000f8e003f */
[--C-:B------:R-:W-:Y:S01]  /*1c70*/  IADD3 R7, RZ, -R4, -R3.reuse ;  /* 0x80000004ff077210 */ /* 0x100fe20007ffe803 */
[----:B------:R-:W-:Y:S01]  /*1c80*/  USEL UR6, URZ, 0x1, !UP0 ;  /* 0x000000013f067887 */ /* 0x000fe2000c000000 */
[----:B------:R-:W-:Y:S01]  /*1c90*/  LOP3.LUT R3, R8, 0x40, R3, 0xe2, !PT ;  /* 0x0000004008037812 */ /* 0x000fe200078ee203 */
[C---:B------:R-:W-:Y:S01]  /*1ca0*/  IMAD.WIDE R8, R60.reuse, 0x80, RZ ;  /* 0x000000803c087825 */ /* 0x040fe200078e02ff */
[----:B---3--:R-:W-:Y:S01]  /*1cb0*/  ISETP.GE.AND P0, PT, R61, R6, PT ;  /* 0x000000063d00720c */ /* 0x008fe20003f06270 */
[----:B------:R-:W-:Y:S01]  /*1cc0*/  USHF.R.U32.HI UR4, URZ, 0x1, UR5 ;  /* 0x000000013f047899 */ /* 0x000fe20008011605 */
[----:B------:R-:W-:Y:S01]  /*1cd0*/  SHF.R.S32.HI R11, RZ, 0x1f, R10 ;  /* 0x0000001fff0b7819 */ /* 0x000fe2000001140a */
[----:B------:R-:W-:Y:S01]  /*1ce0*/  IMAD R12, R5, -0x2, R6 ;  /* 0xfffffffe050c7824 */ /* 0x000fe200078e0206 */
[----:B------:R-:W-:Y:S01]  /*1cf0*/  ULOP3.LUT UR38, UR38, UR6, URZ, 0x3c, !UPT ;  /* 0x0000000626267292 */ /* 0x000fe2000f8e3c3f */
[----:B------:R-:W-:Y:S01]  /*1d00*/  IMAD.SHL.U32 R5, R60, 0x80, RZ ;  /* 0x000000803c057824 */ /* 0x000fe200078e00ff */
[----:B------:R-:W-:Y:S01]  /*1d10*/  LOP3.LUT R75, R8, R3, R4, 0xfe, !PT ;  /* 0x00000003084b7212 */ /* 0x000fe200078efe04 */
[----:B------:R-:W-:Y:S01]  /*1d20*/  IMAD R6, R15, UR8, RZ ;  /* 0x000000080f067c24 */ /* 0x000fe2000f8e02ff */
[----:B------:R-:W-:Y:S01]  /*1d30*/  UIMAD UR39, UR4, -0x3, UR39 ;  /* 0xfffffffd042778a4 */ /* 0x000fe2000f8e0227 */
[----:B------:R-:W-:Y:S01]  /*1d40*/  IMAD R0, R0, -0x40, R7 ;  /* 0xffffffc000007824 */ /* 0x000fe200078e0207 */
[----:B------:R-:W-:Y:S01]  /*1d50*/  ISETP.GE.OR P0, PT, R5, UR7, P0 ;  /* 0x0000000705007c0c */ /* 0x000fe20008706670 */
[C---:B------:R-:W-:Y:S01]  /*1d60*/  IMAD R13, R57.reuse, UR9, R6 ;  /* 0x00000009390d7c24 */ /* 0x040fe2000f8e0206 */
[----:B------:R-:W-:Y:S01]  /*1d70*/  @UP1 ULOP3.LUT UR38, UR38, 0x1, UR4, 0x78, !UPT ;  /* 0x0000000126261892 */ /* 0x000fe2000f8e7804 */
[----:B------:R-:W-:Y:S01]  /*1d80*/  IMAD.WIDE.U32 R6, R57, UR8, R10 ;  /* 0x0000000839067c25 */ /* 0x000fe2000f8e000a */
[----:B------:R-:W-:-:S03]  /*1d90*/  IADD3 R3, -R5, UR7, R0 ;  /* 0x0000000705037c10 */ /* 0x000fc6000fffe100 */
[----:B------:R-:W-:Y:S02]  /*1da0*/  IMAD.IADD R7, R7, 0x1, R13 ;  /* 0x0000000107077824 */ /* 0x000fe400078e020d */
[----:B------:R-:W-:Y:S02]  /*1db0*/  IMAD.IADD R4, R12, 0x1, -R61 ;  /* 0x000000010c047824 */ /* 0x000fe400078e0a3d */
[----:B------:R-:W-:Y:S02]  /*1dc0*/  IMAD.MOV.U32 R0, RZ, RZ, -0x1 ;  /* 0xffffffffff007424 */ /* 0x000fe400078e00ff */
[----:B------:R-:W-:Y:S05]  /*1dd0*/  @P0 BRA `(.L_x_34) ;  /* 0x00000020008c0947 */ /* 0x000fea0003800000 */
[----:B------:R-:W0:Y:S01]  /*1de0*/  LDC.64 R68, c[0x0][0x5c8] ;  /* 0x00017200ff447b82 */ /* 0x000e220000000a00 */
[----:B-----5:R-:W-:Y:S01]  /*1df0*/  FSETP.NEU.AND P1, PT, R56, RZ, PT ;  /* 0x000000ff3800720b */ /* 0x020fe20003f2d000 */
[----:B------:R-:W-:Y:S01]  /*1e00*/  BSSY B0, `(.L_x_34) ;  /* 0x0000220000007945 */ /* 0x000fe20003800000 */
[----:B------:R-:W-:-:S04]  /*1e10*/  ISETP.GT.AND P0, PT, R4, RZ, PT ;  /* 0x000000ff0400720c */ /* 0x000fc80003f04270 */
[----:B------:R-:W-:Y:S01]  /*1e20*/  ISETP.GT.AND P3, PT, R3, RZ, P0 ;  /* 0x000000ff0300720c */ /* 0x000fe20000764270 */
[-C--:B0-----:R-:W-:Y:S02]  /*1e30*/  IMAD R12, R9, R68.reuse, RZ ;  /* 0x00000044090c7224 */ /* 0x081fe400078e02ff */
[----:B------:R-:W-:-:S04]  /*1e40*/  IMAD.WIDE.U32 R60, R75, R68, R6 ;  /* 0x000000444b3c7225 */ /* 0x000fc800078e0006 */
[----:B------:R-:W-:-:S04]  /*1e50*/  IMAD R5, R75, R69, R12 ;  /* 0x000000454b057224 */ /* 0x000fc800078e020c */
[----:B------:R-:W-:Y:S01]  /*1e60*/  IMAD.IADD R77, R61, 0x1, R5 ;  /* 0x000000013d4d7824 */ /* 0x000fe200078e0205 */
[----:B------:R-:W-:Y:S06]  /*1e70*/  @!P1 BRA `(.L_x_35) ;  /* 0x0000001400e89947 */ /* 0x000fec0003800000 */
[----:B------:R-:W0:Y:S01]  /*1e80*/  LDC.64 R64, c[0x0][0x5b8] ;  /* 0x00016e00ff407b82 */ /* 0x000e220000000a00 */
[----:B------:R-:W-:-:S07]  /*1e90*/  ULDC.64 UR4, c[0x0][0x5c0] ;  /* 0x0001700000047ab9 */ /* 0x000fce0000000a00 */
[----:B------:R-:W1:Y:S08]  /*1ea0*/  LDC.64 R70, c[0x0][0x5b0] ;  /* 0x00016c00ff467b82 */ /* 0x000e700000000a00 */
[----:B------:R-:W2:Y:S01]  /*1eb0*/  LDC.64 R72, c[0x0][0x5a8] ;  /* 0x00016a00ff487b82 */ /* 0x000ea20000000a00 */
[-C--:B0-----:R-:W-:Y:S02]  /*1ec0*/  IMAD R6, R15, R64.reuse, RZ ;  /* 0x000000400f067224 */ /* 0x081fe400078e02ff */
[----:B------:R-:W-:-:S04]  /*1ed0*/  IMAD.WIDE.U32 R62, R57, R64, R10 ;  /* 0x00000040393e7225 */ /* 0x000fc800078e000a */
[----:B------:R-:W-:Y:S02]  /*1ee0*/  IMAD R65, R57, R65, R6 ;  /* 0x0000004139417224 */ /* 0x000fe400078e0206 */
[-C--:B-1----:R-:W-:Y:S02]  /*1ef0*/  IMAD R8, R9, R70.reuse, RZ ;  /* 0x0000004609087224 */ /* 0x082fe400078e02ff */
[----:B------:R-:W-:Y:S02]  /*1f00*/  IMAD.IADD R13, R63, 0x1, R65 ;  /* 0x000000013f0d7824 */ /* 0x000fe400078e0241 */
[----:B------:R-:W-:Y:S02]  /*1f10*/  IMAD.MOV.U32 R12, RZ, RZ, R62 ;  /* 0x000000ffff0c7224 */ /* 0x000fe400078e003e */
[C---:B------:R-:W-:Y:S02]  /*1f20*/  IMAD R67, R75.reuse, R71, R8 ;  /* 0x000000474b437224 */ /* 0x040fe400078e0208 */
[----:B------:R-:W-:-:S04]  /*1f30*/  IMAD.WIDE.U32 R6, R75, R70, R12 ;  /* 0x000000464b067225 */ /* 0x000fc800078e000c */
[----:B------:R-:W-:Y:S01]  /*1f40*/  IMAD.IADD R5, R7, 0x1, R67 ;  /* 0x0000000107057824 */ /* 0x000fe200078e0243 */
[----:B--2---:R-:W-:-:S04]  /*1f50*/  LEA R14, P1, R6, R72, 0x1 ;  /* 0x00000048060e7211 */ /* 0x004fc800078208ff */
[----:B------:R-:W-:-:S05]  /*1f60*/  LEA.HI.X R15, R6, R73, R5, 0x1, P1 ;  /* 0x00000049060f7211 */ /* 0x000fca00008f0c05 */
[----:B------:R0:W2:Y:S01]  /*1f70*/  @P3 LDG.E.LTC128B.U16 R5, desc[UR36][R14.64] ;  /* 0x000000240e053981 */ /* 0x0000a2000c1e1520 */
[----:B------:R-:W-:Y:S01]  /*1f80*/  LEA R8, P1, R60, UR4, 0x1 ;  /* 0x000000043c087c11 */ /* 0x000fe2000f8208ff */
[----:B------:R-:W-:Y:S01]  /*1f90*/  IMAD.WIDE.U32 R6, R75, R70, R10 ;  /* 0x000000464b067225 */ /* 0x000fe200078e000a */
[----:B------:R-:W-:Y:S03]  /*1fa0*/  BSSY B1, `(.L_x_36) ;  /* 0x0000012000017945 */ /* 0x000fe60003800000 */
[----:B------:R-:W-:Y:S02]  /*1fb0*/  IMAD.IADD R7, R67, 0x1, R7 ;  /* 0x0000000143077824 */ /* 0x000fe400078e0207 */
[----:B------:R-:W-:Y:S01]  /*1fc0*/  IMAD.WIDE.U32 R20, R57, R64, R6 ;  /* 0x0000004039147225 */ /* 0x000fe200078e0006 */
[----:B0-----:R-:W-:-:S03]  /*1fd0*/  SHF.L.U64.HI R15, R70, 0x3, R71 ;  /* 0x00000003460f7819 */ /* 0x001fc60000010247 */
[----:B------:R-:W-:Y:S01]  /*1fe0*/  IMAD.IADD R7, R65, 0x1, R21 ;  /* 0x0000000141077824 */ /* 0x000fe200078e0215 */
[----:B------:R-:W-:Y:S01]  /*1ff0*/  LEA R6, P4, R20, R72, 0x1 ;  /* 0x0000004814067211 */ /* 0x000fe200078808ff */
[----:B------:R-:W-:-:S03]  /*2000*/  IMAD.SHL.U32 R14, R70, 0x8, RZ ;  /* 0x00000008460e7824 */ /* 0x000fc600078e00ff */
[----:B------:R-:W-:Y:S01]  /*2010*/  LEA.HI.X R7, R20, R73, R7, 0x1, P4 ;  /* 0x0000004914077211 */ /* 0x000fe200020f0c07 */
[----:B--2---:R-:W-:-:S04]  /*2020*/  IMAD.U32 R9, R5, 0x10000, RZ ;  /* 0x0001000005097824 */ /* 0x004fc800078e00ff */
[----:B------:R-:W-:-:S04]  /*2030*/  FMUL R9, R9, R56 ;  /* 0x0000003809097220 */ /* 0x000fc80000400000 */
[----:B------:R-:W-:Y:S01]  /*2040*/  FFMA R24, R24, R23, R9 ;  /* 0x0000001718187223 */ /* 0x000fe20000000009 */
[----:B------:R-:W-:Y:S02]  /*2050*/  LEA.HI.X R9, R60, UR5, R77, 0x1, P1 ;  /* 0x000000053c097c11 */ /* 0x000fe400088f0c4d */
[----:B------:R-:W-:Y:S02]  /*2060*/  ISETP.GT.AND P1, PT, R4, 0x1, PT ;  /* 0x000000010400780c */ /* 0x000fe40003f24270 */
[----:B------:R-:W-:Y:S02]  /*2070*/  F2FP.BF16.F32.PACK_AB R24, RZ, R24 ;  /* 0x00000018ff18723e */ /* 0x000fe400000010ff */
[----:B------:R-:W-:-:S03]  /*2080*/  ISETP.GT.AND P2, PT, R3, RZ, P1 ;  /* 0x000000ff0300720c */ /* 0x000fc60000f44270 */
[----:B------:R0:W-:Y:S10]  /*2090*/  @P3 STG.E.U16 desc[UR36][R8.64], R24 ;  /* 0x0000001808003986 */ /* 0x0001f4000c101524 */
[----:B------:R-:W-:Y:S05]  /*20a0*/  @!P2 BRA `(.L_x_37) ;  /* 0x000000000004a947 */ /* 0x000fea0003800000 */
[----:B------:R1:W5:Y:S02]  /*20b0*/  LDG.E.LTC128B.U16 R5, desc[UR36][R6.64+0x2] ;  /* 0x0000022406057981 */ /* 0x000364000c1e1520 */
.L_x_37:
[----:B------:R-:W-:Y:S05]  /*20c0*/  BSYNC B1 ;  /* 0x0000000000017941 */ /* 0x000fea0003800000 */
.L_x_36:
[----:B-----5:R-:W-:Y:S01]  /*20d0*/  IMAD.U32 R61, R5, 0x10000, RZ ;  /* 0x00010000053d7824 */ /* 0x020fe200078e00ff */
[----:B------:R-:W-:Y:S01]  /*20e0*/  ISETP.GT.AND P0, PT, R3, 0x8, P0 ;  /* 0x000000080300780c */ /* 0x000fe20000704270 */
[----:B------:R-:W-:Y:S01]  /*20f0*/  IMAD.WIDE.U32 R20, R75, R70, R14 ;  /* 0x000000464b147225 */ /* 0x000fe200078e000e */
[----:B0-----:R-:W-:-:S03]  /*2100*/  PRMT R24, R5, 0x7610, R24 ;  /* 0x0000761005187816 */ /* 0x001fc60000000018 */
[----:B------:R-:W-:Y:S01]  /*2110*/  FMUL R12, R61, R56 ;  /* 0x000000383d0c7220 */ /* 0x000fe20000400000 */
[----:B------:R-:W-:Y:S01]  /*2120*/  IMAD.IADD R67, R67, 0x1, R21 ;  /* 0x0000000143437824 */ /* 0x000fe200078e0215 */
[----:B------:R-:W-:Y:S02]  /*2130*/  IADD3 R62, P3, R62, R20, RZ ;  /* 0x000000143e3e7210 */ /* 0x000fe40007f7e0ff */
[----:B------:R-:W-:-:S03]  /*2140*/  FFMA R12, R25, R23, R12 ;  /* 0x00000017190c7223 */ /* 0x000fc6000000000c */
[----:B------:R-:W-:Y:S02]  /*2150*/  IMAD.X R13, R67, 0x1, R13, P3 ;  /* 0x00000001430d7824 */ /* 0x000fe400018e060d */
[----:B------:R-:W-:Y:S02]  /*2160*/  F2FP.BF16.F32.PACK_AB R12, RZ, R12 ;  /* 0x0000000cff0c723e */ /* 0x000fe400000010ff */
[----:B------:R-:W-:Y:S02]  /*2170*/  LEA R14, P3, R62, R72, 0x1 ;  /* 0x000000483e0e7211 */ /* 0x000fe400078608ff */
[----:B------:R-:W-:Y:S02]  /*2180*/  PRMT R21, R12, 0x7610, R21 ;  /* 0x000076100c157816 */ /* 0x000fe40000000015 */
[----:B------:R-:W-:-:S03]  /*2190*/  LEA.HI.X R15, R62, R73, R13, 0x1, P3 ;  /* 0x000000493e0f7211 */ /* 0x000fc600018f0c0d */
[----:B------:R0:W-:Y:S04]  /*21a0*/  @P2 STG.E.U16 desc[UR36][R8.64+0x2], R21 ;  /* 0x0000021508002986 */ /* 0x0001e8000c101524 */
[----:B------:R-:W2:Y:S01]  /*21b0*/  @P0 LDG.E.LTC128B.U16 R24, desc[UR36][R14.64] ;  /* 0x000000240e180981 */ /* 0x000ea2000c1e1520 */
[----:B------:R-:W-:Y:S01]  /*21c0*/  IADD3 R20, P2, R10, R20, RZ ;  /* 0x000000140a147210 */ /* 0x000fe20007f5e0ff */
[----:B------:R-:W-:Y:S01]  /*21d0*/  BSSY B1, `(.L_x_38) ;  /* 0x0000011000017945 */ /* 0x000fe20003800000 */
[C---:B------:R-:W-:Y:S02]  /*21e0*/  SHF.L.U64.HI R13, R68.reuse, 0x4, R69 ;  /* 0x00000004440d7819 */ /* 0x040fe40000010245 */
[----:B------:R-:W-:Y:S01]  /*21f0*/  ISETP.GT.AND P1, PT, R3, 0x8, P1 ;  /* 0x000000080300780c */ /* 0x000fe20000f24270 */
[----:B0-----:R-:W-:Y:S01]  /*2200*/  IMAD.X R21, R11, 0x1, R67, P2 ;  /* 0x000000010b157824 */ /* 0x001fe200010e0643 */
[----:B------:R-:W-:Y:S01]  /*2210*/  LEA R12, P2, R68, R8, 0x4 ;  /* 0x00000008440c7211 */ /* 0x000fe200078420ff */
[----:B------:R-:W-:-:S04]  /*2220*/  IMAD.WIDE.U32 R20, R57, R64, R20 ;  /* 0x0000004039147225 */ /* 0x000fc800078e0014 */
[----:B------:R-:W-:Y:S01]  /*2230*/  IMAD.X R13, R13, 0x1, R9, P2 ;  /* 0x000000010d0d7824 */ /* 0x000fe200010e0609 */
[----:B------:R-:W-:Y:S01]  /*2240*/  LEA R10, P3, R20, R72, 0x1 ;  /* 0x00000048140a7211 */ /* 0x000fe200078608ff */
[----:B------:R-:W-:-:S05]  /*2250*/  IMAD.IADD R11, R65, 0x1, R21 ;  /* 0x00000001410b7824 */ /* 0x000fca00078e0215 */
[----:B------:R-:W-:Y:S01]  /*2260*/  LEA.HI.X R11, R20, R73, R11, 0x1, P3 ;  /* 0x00000049140b7211 */ /* 0x000fe200018f0c0b */
[----:B--2---:R-:W-:-:S04]  /*2270*/  IMAD.U32 R5, R24, 0x10000, RZ ;  /* 0x0001000018057824 */ /* 0x004fc800078e00ff */
[----:B------:R-:W-:-:S04]  /*2280*/  FMUL R5, R5, R56 ;  /* 0x0000003805057220 */ /* 0x000fc80000400000 */
[----:B------:R-:W-:-:S05]  /*2290*/  FFMA R5, R26, R23, R5 ;  /* 0x000000171a057223 */ /* 0x000fca0000000005 */
[----:B------:R-:W-:-:S05]  /*22a0*/  F2FP.BF16.F32.PACK_AB R5, RZ, R5 ;  /* 0x00000005ff05723e */ /* 0x000fca00000010ff */
[----:B------:R0:W-:Y:S01]  /*22b0*/  @P0 STG.E.U16 desc[UR36][R12.64], R5 ;  /* 0x000000050c000986 */ /* 0x0001e2000c101524 */
[----:B------:R-:W-:Y:S05]  /*22c0*/  @!P1 BRA `(.L_x_39) ;  /* 0x0000000000049947 */ /* 0x000fea0003800000 */
[----:B------:R2:W5:Y:S02]  /*22d0*/  LDG.E.LTC128B.U16 R24, desc[UR36][R10.64+0x2] ;  /* 0x000002240a187981 */ /* 0x000564000c1e1520 */
.L_x_39:
[----:B------:R-:W-:Y:S05]  /*22e0*/  BSYNC B1 ;  /* 0x0000000000017941 */ /* 0x000fea0003800000 */
.L_x_38:
[----:B0----5:R-:W-:Y:S01]  /*22f0*/  IMAD.U32 R5, R24, 0x10000, RZ ;  /* 0x0001000018057824 */ /* 0x021fe200078e00ff */
[----:B------:R-:W-:Y:S01]  /*2300*/  ISETP.GT.AND P0, PT, R4, 0x8, PT ;  /* 0x000000080400780c */ /* 0x000fe20003f04270 */
[----:B------:R-:W-:Y:S02]  /*2310*/  BSSY B1, `(.L_x_40) ;  /* 0x0000008000017945 */ /* 0x000fe40003800000 */
[----:B------:R-:W-:Y:S01]  /*2320*/  FMUL R14, R5, R56 ;  /* 0x00000038050e7220 */ /* 0x000fe20000400000 */
[----:B------:R-:W-:-:S03]  /*2330*/  ISETP.GT.AND P2, PT, R3, RZ, P0 ;  /* 0x000000ff0300720c */ /* 0x000fc60000744270 */
[----:B------:R-:W-:-:S05]  /*2340*/  FFMA R14, R27, R23, R14 ;  /* 0x000000171b0e7223 */ /* 0x000fca000000000e */
[----:B------:R-:W-:-:S05]  /*2350*/  F2FP.BF16.F32.PACK_AB R14, RZ, R14 ;  /* 0x0000000eff0e723e */ /* 0x000fca00000010ff */
[----:B------:R0:W-:Y:S01]  /*2360*/  @P1 STG.E.U16 desc[UR36][R12.64+0x2], R14 ;  /* 0x0000020e0c001986 */ /* 0x0001e2000c101524 */
[----:B------:R-:W-:Y:S05]  /*2370*/  @!P2 BRA `(.L_x_41) ;  /* 0x000000000004a947 */ /* 0x000fea0003800000 */
[----:B------:R3:W5:Y:S02]  /*2380*/  LDG.E.LTC128B.U16 R24, desc[UR36][R6.64+0x10] ;  /* 0x0000102406187981 */ /* 0x000764000c1e1520 */
.L_x_41:
[----:B------:R-:W-:Y:S05]  /*2390*/  BSYNC B1 ;  /* 0x0000000000017941 */ /* 0x000fea0003800000 */
.L_x_40:
[----:B-----5:R-:W-:Y:S01]  /*23a0*/  IMAD.U32 R5, R24, 0x10000, RZ ;  /* 0x0001000018057824 */ /* 0x020fe200078e00ff */
        /* <DEDUP_REMOVED lines=9> */
.L_x_43:
[----:B------:R-:W-:Y:S05]  /*2440*/  BSYNC B1 ;  /* 0x0000000000017941 */ /* 0x000fea0003800000 */
.L_x_42:
[----:B----45:R-:W-:Y:S01]  /*2450*/  IMAD.U32 R5, R24, 0x10000, RZ ;  /* 0x0001000018057824 */ /* 0x030fe200078e00ff */
[----:B------:R-:W-:Y:S01]  /*2460*/  ISETP.GT.AND P0, PT, R3, 0x8, P0 ;  /* 0x000000080300780c */ /* 0x000fe20000704270 */
[----:B------:R-:W-:Y:S02]  /*2470*/  BSSY B1, `(.L_x_44) ;  /* 0x0000007000017945 */ /* 0x000fe40003800000 */
[----:B0-----:R-:W-:-:S04]  /*2480*/  FMUL R14, R5, R56 ;  /* 0x00000038050e7220 */ /* 0x001fc80000400000 */
[----:B------:R-:W-:-:S05]  /*2490*/  FFMA R14, R29, R23, R14 ;  /* 0x000000171d0e7223 */ /* 0x000fca000000000e */
[----:B------:R-:W-:-:S05]  /*24a0*/  F2FP.BF16.F32.PACK_AB R14, RZ, R14 ;  /* 0x0000000eff0e723e */ /* 0x000fca00000010ff */
[----:B------:R0:W-:Y:S01]  /*24b0*/  @P3 STG.E.U16 desc[UR36][R8.64+0x12], R14 ;  /* 0x0000120e08003986 */ /* 0x0001e2000c101524 */
[----:B------:R-:W-:Y:S05]  /*24c0*/  @!P0 BRA `(.L_x_45) ;  /* 0x0000000000048947 */ /* 0x000fea0003800000 */
[----:B------:R4:W5:Y:S02]  /*24d0*/  LDG.E.LTC128B.U16 R24, desc[UR36][R10.64+0x10] ;  /* 0x000010240a187981 */ /* 0x000964000c1e1520 */
.L_x_45:
[----:B------:R-:W-:Y:S05]  /*24e0*/  BSYNC B1 ;  /* 0x0000000000017941 */ /* 0x000fea0003800000 */
.L_x_44:
[----:B-----5:R-:W-:Y:S01]  /*24f0*/  IMAD.U32 R5, R24, 0x10000, RZ ;  /* 0x0001000018057824 */ /* 0x020fe200078e00ff */
[----:B------:R-:W-:Y:S01]  /*2500*/  ISETP.GT.AND P1, PT, R3, 0x8, P1 ;  /* 0x000000080300780c */ /* 0x000fe20000f24270 */
[----:B------:R-:W-:Y:S02]  /*2510*/  BSSY B1, `(.L_x_46) ;  /* 0x0000007000017945 */ /* 0x000fe40003800000 */
[----:B------:R-:W-:-:S04]  /*2520*/  FMUL R5, R5, R56 ;  /* 0x0000003805057220 */ /* 0x000fc80000400000 */
[----:B------:R-:W-:-:S05]  /*2530*/  FFMA R5, R30, R23, R5 ;  /* 0x000000171e057223 */ /* 0x000fca0000000005 */
[----:B------:R-:W-:-:S05]  /*2540*/  F2FP.BF16.F32.PACK_AB R5, RZ, R5 ;  /* 0x00000005ff05723e */ /* 0x000fca00000010ff */
[----:B------:R0:W-:Y:S01]  /*2550*/  @P0 STG.E.U16 desc[UR36][R12.64+0x10], R5 ;  /* 0x000010050c000986 */ /* 0x0001e2000c101524 */
[----:B------:R-:W-:Y:S05]  /*2560*/  @!P1 BRA `(.L_x_47) ;  /* 0x0000000000049947 */ /* 0x000fea0003800000 */
[----:B------:R0:W5:Y:S02]  /*2570*/  LDG.E.LTC128B.U16 R24, desc[UR36][R10.64+0x12] ;  /* 0x000012240a187981 */ /* 0x000164000c1e1520 */
.L_x_47:
[----:B------:R-:W-:Y:S05]  /*2580*/  BSYNC B1 ;  /* 0x0000000000017941 */ /* 0x000fea0003800000 */
.L_x_46:
        /* <DEDUP_REMOVED lines=10> */
.L_x_49:
[----:B------:R-:W-:Y:S05]  /*2630*/  BSYNC B1 ;  /* 0x0000000000017941 */ /* 0x000fea0003800000 */
.L_x_48:
        /* <DEDUP_REMOVED lines=10> */
.L_x_51:
[----:B------:R-:W-:Y:S05]  /*26e0*/  BSYNC B1 ;  /* 0x0000000000017941 */ /* 0x000fea0003800000 */
.L_x_50:
[----:B0----5:R-:W-:Y:S01]  /*26f0*/  IMAD.U32 R5, R24, 0x10000, RZ ;  /* 0x0001000018057824 */ /* 0x021fe200078e00ff */
        /* <DEDUP_REMOVED lines=8> */
.L_x_53:
[----:B------:R-:W-:Y:S05]  /*2780*/  BSYNC B1 ;  /* 0x0000000000017941 */ /* 0x000fea0003800000 */
.L_x_52:
        /* <DEDUP_REMOVED lines=9> */
.L_x_55:
[----:B------:R-:W-:Y:S05]  /*2820*/  BSYNC B1 ;  /* 0x0000000000017941 */ /* 0x000fea0003800000 */
.L_x_54:
        /* <DEDUP_REMOVED lines=10> */
.L_x_57:
[----:B------:R-:W-:Y:S05]  /*28d0*/  BSYNC B1 ;  /* 0x0000000000017941 */ /* 0x000fea0003800000 */
.L_x_56:
        /* <DEDUP_REMOVED lines=10> */
.L_x_59:
[----:B------:R-:W-:Y:S05]  /*2980*/  BSYNC B1 ;  /* 0x0000000000017941 */ /* 0x000fea0003800000 */
.L_x_58:
        /* <DEDUP_REMOVED lines=9> */
.L_x_61:
[----:B------:R-:W-:Y:S05]  /*2a20*/  BSYNC B1 ;  /* 0x0000000000017941 */ /* 0x000fea0003800000 */
.L_x_60:
        /* <DEDUP_REMOVED lines=9> */
.L_x_63:
[----:B------:R-:W-:Y:S05]  /*2ac0*/  BSYNC B1 ;  /* 0x0000000000017941 */ /* 0x000fea0003800000 */
.L_x_62:
        /* <DEDUP_REMOVED lines=10> */
.L_x_65:
[----:B------:R-:W-:Y:S05]  /*2b70*/  BSYNC B1 ;  /* 0x0000000000017941 */ /* 0x000fea0003800000 */
.L_x_64:
        /* <DEDUP_REMOVED lines=10> */
.L_x_67:
[----:B------:R-:W-:Y:S05]  /*2c20*/  BSYNC B1 ;  /* 0x0000000000017941 */ /* 0x000fea0003800000 */
.L_x_66:
        /* <DEDUP_REMOVED lines=9> */
.L_x_69:
[----:B------:R-:W-:Y:S05]  /*2cc0*/  BSYNC B1 ;  /* 0x0000000000017941 */ /* 0x000fea0003800000 */
.L_x_68:
        /* <DEDUP_REMOVED lines=9> */
.L_x_71:
[----:B------:R-:W-:Y:S05]  /*2d60*/  BSYNC B1 ;  /* 0x0000000000017941 */ /* 0x000fea0003800000 */
.L_x_70:
        /* <DEDUP_REMOVED lines=10> */
.L_x_73:
[----:B------:R-:W-:Y:S05]  /*2e10*/  BSYNC B1 ;  /* 0x0000000000017941 */ /* 0x000fea0003800000 */
.L_x_72:
        /* <DEDUP_REMOVED lines=10> */
.L_x_75:
[----:B------:R-:W-:Y:S05]  /*2ec0*/  BSYNC B1 ;  /* 0x0000000000017941 */ /* 0x000fea0003800000 */
.L_x_74:
        /* <DEDUP_REMOVED lines=9> */
.L_x_77:
[----:B------:R-:W-:Y:S05]  /*2f60*/  BSYNC B1 ;  /* 0x0000000000017941 */ /* 0x000fea0003800000 */
.L_x_76:
        /* <DEDUP_REMOVED lines=9> */
.L_x_79:
[----:B------:R-:W-:Y:S05]  /*3000*/  BSYNC B1 ;  /* 0x0000000000017941 */ /* 0x000fea0003800000 */
.L_x_78:
        /* <DEDUP_REMOVED lines=10> */
.L_x_81:
[----:B------:R-:W-:Y:S05]  /*30b0*/  BSYNC B1 ;  /* 0x0000000000017941 */ /* 0x000fea0003800000 */
.L_x_80:
        /* <DEDUP_REMOVED lines=10> */
.L_x_83:
[----:B------:R-:W-:Y:S05]  /*3160*/  BSYNC B1 ;  /* 0x0000000000017941 */ /* 0x000fea0003800000 */
.L_x_82:
        /* <DEDUP_REMOVED lines=9> */
.L_x_85:
[----:B------:R-:W-:Y:S05]  /*3200*/  BSYNC B1 ;  /* 0x0000000000017941 */ /* 0x000fea0003800000 */
.L_x_84:
        /* <DEDUP_REMOVED lines=9> */
.L_x_87:
[----:B------:R-:W-:Y:S05]  /*32a0*/  BSYNC B1 ;  /* 0x0000000000017941 */ /* 0x000fea0003800000 */
.L_x_86:
        /* <DEDUP_REMOVED lines=10> */
.L_x_89:
[----:B------:R-:W-:Y:S05]  /*3350*/  BSYNC B1 ;  /* 0x0000000000017941 */ /* 0x000fea0003800000 */
.L_x_88:
[----:B-----5:R-:W-:Y:S01]  /*3360*/  IMAD.U32 R5, R24, 0x10000, RZ ;  /* 0x0001000018057824 */ /* 0x020fe200078e00ff */
[----:B------:R-:W-:Y:S01]  /*3370*/  ISETP.GT.AND P1, PT, R4, 0x39, PT ;  /* 0x000000390400780c */ /* 0x000fe20003f24270 */
[----:B------:R-:W-:Y:S01]  /*3380*/  @P2 IMAD.MOV.U32 R4, RZ, RZ, R8 ;  /* 0x000000ffff042224 */ /* 0x000fe200078e0008 */
[----:B------:R-:W-:Y:S01]  /*3390*/  BSSY B1, `(.L_x_90) ;  /* 0x000000a000017945 */ /* 0x000fe20003800000 */
[----:B------:R-:W-:Y:S01]  /*33a0*/  FMUL R5, R5, R56 ;  /* 0x0000003805057220 */ /* 0x000fe20000400000 */
[----:B------:R-:W-:-:S03]  /*33b0*/  ISETP.GT.AND P3, PT, R3, RZ, P1 ;  /* 0x000000ff0300720c */ /* 0x000fc60000f64270 */
[----:B------:R-:W-:-:S05]  /*33c0*/  FFMA R5, R52, R23, R5 ;  /* 0x0000001734057223 */ /* 0x000fca0000000005 */
[----:B------:R-:W-:-:S04]  /*33d0*/  F2FP.BF16.F32.PACK_AB R5, RZ, R5 ;  /* 0x00000005ff05723e */ /* 0x000fc800000010ff */
[----:B0-----:R-:W-:Y:S01]  /*33e0*/  PRMT R14, R5, 0x7610, R14 ;  /* 0x00007610050e7816 */ /* 0x001fe2000000000e */
[----:B------:R-:W-:-:S05]  /*33f0*/  @P2 IMAD.MOV.U32 R5, RZ, RZ, R9 ;  /* 0x000000ffff052224 */ /* 0x000fca00078e0009 */
[----:B------:R0:W-:Y:S01]  /*3400*/  @P2 STG.E.U16 desc[UR36][R4.64+0x70], R14 ;  /* 0x0000700e04002986 */ /* 0x0001e2000c101524 */
[----:B------:R-:W-:Y:S05]  /*3410*/  @!P3 BRA `(.L_x_91) ;  /* 0x000000000004b947 */ /* 0x000fea0003800000 */
[----:B------:R0:W5:Y:S02]  /*3420*/  LDG.E.LTC128B.U16 R24, desc[UR36][R6.64+0x72] ;  /* 0x0000722406187981 */ /* 0x000164000c1e1520 */
.L_x_91:
[----:B------:R-:W-:Y:S05]  /*3430*/  BSYNC B1 ;  /* 0x0000000000017941 */ /* 0x000fea0003800000 */
.L_x_90:
        /* <DEDUP_REMOVED lines=9> */
.L_x_93:
[----:B------:R-:W-:Y:S05]  /*34d0*/  BSYNC B1 ;  /* 0x0000000000017941 */ /* 0x000fea0003800000 */
.L_x_92:
[----:B-----5:R-:W-:Y:S01]  /*34e0*/  IMAD.U32 R5, R24, 0x10000, RZ ;  /* 0x0001000018057824 */ /* 0x020fe200078e00ff */
[----:B------:R-:W-:Y:S01]  /*34f0*/  ISETP.GT.AND P1, PT, R3, 0x8, P1 ;  /* 0x000000080300780c */ /* 0x000fe20000f24270 */
[----:B0-----:R-:W-:Y:S01]  /*3500*/  @P0 IMAD.MOV.U32 R4, RZ, RZ, R12 ;  /* 0x000000ffff040224 */ /* 0x001fe200078e000c */
[----:B------:R-:W-:Y:S01]  /*3510*/  BSSY B1, `(.L_x_94) ;  /* 0x0000009000017945 */ /* 0x000fe20003800000 */
[----:B------:R-:W-:-:S04]  /*3520*/  FMUL R5, R5, R56 ;  /* 0x0000003805057220 */ /* 0x000fc80000400000 */
[----:B------:R-:W-:-:S05]  /*3530*/  FFMA R5, R54, R23, R5 ;  /* 0x0000001736057223 */ /* 0x000fca0000000005 */
[----:B------:R-:W-:-:S04]  /*3540*/  F2FP.BF16.F32.PACK_AB R5, RZ, R5 ;  /* 0x00000005ff05723e */ /* 0x000fc800000010ff */
[----:B-1-3--:R-:W-:Y:S01]  /*3550*/  PRMT R6, R5, 0x7610, R6 ;  /* 0x0000761005067816 */ /* 0x00afe20000000006 */
[----:B------:R-:W-:-:S05]  /*3560*/  @P0 IMAD.MOV.U32 R5, RZ, RZ, R13 ;  /* 0x000000ffff050224 */ /* 0x000fca00078e000d */
[----:B------:R0:W-:Y:S01]  /*3570*/  @P0 STG.E.U16 desc[UR36][R4.64+0x70], R6 ;  /* 0x0000700604000986 */ /* 0x0001e2000c101524 */
[----:B------:R-:W-:Y:S05]  /*3580*/  @!P1 BRA `(.L_x_95) ;  /* 0x0000000000049947 */ /* 0x000fea0003800000 */
[----:B------:R1:W5:Y:S02]  /*3590*/  LDG.E.LTC128B.U16 R24, desc[UR36][R10.64+0x72] ;  /* 0x000072240a187981 */ /* 0x000364000c1e1520 */
.L_x_95:
[----:B------:R-:W-:Y:S05]  /*35a0*/  BSYNC B1 ;  /* 0x0000000000017941 */ /* 0x000fea0003800000 */
.L_x_94:
[----:B------:R-:W-:Y:S05]  /*35b0*/  @!P1 BRA `(.L_x_96) ;  /* 0x0000000800909947 */ /* 0x000fea0003800000 */
[----:B-----5:R-:W-:-:S04]  /*35c0*/  IMAD.U32 R3, R24, 0x10000, RZ ;  /* 0x0001000018037824 */ /* 0x020fc800078e00ff */
[----:B0-----:R-:W-:-:S04]  /*35d0*/  FMUL R4, R3, R56 ;  /* 0x0000003803047220 */ /* 0x001fc80000400000 */
[----:B------:R-:W-:-:S05]  /*35e0*/  FFMA R4, R55, R23, R4 ;  /* 0x0000001737047223 */ /* 0x000fca0000000004 */
[----:B------:R-:W-:-:S05]  /*35f0*/  F2FP.BF16.F32.PACK_AB R4, RZ, R4 ;  /* 0x00000004ff04723e */ /* 0x000fca00000010ff */
[----:B------:R3:W-:Y:S01]  /*3600*/  STG.E.U16 desc[UR36][R12.64+0x72], R4 ;  /* 0x000072040c007986 */ /* 0x0007e2000c101524 */
[----:B------:R-:W-:Y:S05]  /*3610*/  BRA `(.L_x_96) ;  /* 0x0000000800787947 */ /* 0x000fea0003800000 */
.L_x_35:
[----:B------:R-:W-:Y:S01]  /*3620*/  ISETP.GT.AND P2, PT, R4, 0x1, PT ;  /* 0x000000010400780c */ /* 0x000fe20003f44270 */
[----:B------:R-:W-:Y:S01]  /*3630*/  ULDC.64 UR4, c[0x0][0x5c0] ;  /* 0x0001700000047ab9 */ /* 0x000fe20000000a00 */
[-C--:B------:R-:W-:Y:S01]  /*3640*/  FMUL R24, R24, R23.reuse ;  /* 0x0000001718187220 */ /* 0x080fe20000400000 */
[-C--:B------:R-:W-:Y:S01]  /*3650*/  FMUL R25, R25, R23.reuse ;  /* 0x0000001719197220 */ /* 0x080fe20000400000 */
[----:B------:R-:W-:Y:S01]  /*3660*/  ISETP.GT.AND P1, PT, R3, RZ, P2 ;  /* 0x000000ff0300720c */ /* 0x000fe20001724270 */
[-C--:B------:R-:W-:Y:S01]  /*3670*/  FMUL R26, R26, R23.reuse ;  /* 0x000000171a1a7220 */ /* 0x080fe20000400000 */
[----:B------:R-:W-:Y:S01]  /*3680*/  LEA R6, P4, R60, UR4, 0x1 ;  /* 0x000000043c067c11 */ /* 0x000fe2000f8808ff */
[-C--:B------:R-:W-:Y:S01]  /*3690*/  FMUL R27, R27, R23.reuse ;  /* 0x000000171b1b7220 */ /* 0x080fe20000400000 */
[----:B------:R-:W-:Y:S01]  /*36a0*/  F2FP.BF16.F32.PACK_AB R24, RZ, R24 ;  /* 0x00000018ff18723e */ /* 0x000fe200000010ff */
[-C--:B------:R-:W-:Y:S01]  /*36b0*/  FMUL R28, R28, R23.reuse ;  /* 0x000000171c1c7220 */ /* 0x080fe20000400000 */
[----:B------:R-:W-:Y:S01]  /*36c0*/  LEA.HI.X R7, R60, UR5, R77, 0x1, P4 ;  /* 0x000000053c077c11 */ /* 0x000fe2000a0f0c4d */
[----:B------:R-:W-:Y:S01]  /*36d0*/  FMUL R29, R29, R23 ;  /* 0x000000171d1d7220 */ /* 0x000fe20000400000 */
[----:B------:R-:W-:Y:S01]  /*36e0*/  F2FP.BF16.F32.PACK_AB R25, RZ, R25 ;  /* 0x00000019ff19723e */ /* 0x000fe200000010ff */
[-C--:B------:R-:W-:Y:S01]  /*36f0*/  FMUL R30, R30, R23.reuse ;  /* 0x000000171e1e7220 */ /* 0x080fe20000400000 */
[----:B------:R-:W-:Y:S01]  /*3700*/  ISETP.GT.AND P2, PT, R3, 0x8, P2 ;  /* 0x000000080300780c */ /* 0x000fe20001744270 */
[----:B------:R-:W-:Y:S01]  /*3710*/  @P3 STG.E.U16 desc[UR36][R6.64], R24 ;  /* 0x0000001806003986 */ /* 0x000fe2000c101524 */
[C---:B------:R-:W-:Y:S01]  /*3720*/  SHF.L.U64.HI R69, R68.reuse, 0x4, R69 ;  /* 0x0000000444457819 */ /* 0x040fe20000010245 */
[-C--:B------:R-:W-:Y:S01]  /*3730*/  FMUL R31, R31, R23.reuse ;  /* 0x000000171f1f7220 */ /* 0x080fe20000400000 */
[----:B------:R-:W-:Y:S01]  /*3740*/  LEA R8, P3, R68, R6, 0x4 ;  /* 0x0000000644087211 */ /* 0x000fe200078620ff */
[----:B------:R-:W-:Y:S01]  /*3750*/  @P1 STG.E.U16 desc[UR36][R6.64+0x2], R25 ;  /* 0x0000021906001986 */ /* 0x000fe2000c101524 */
[----:B------:R-:W-:Y:S01]  /*3760*/  ISETP.GT.AND P1, PT, R3, 0x8, P0 ;  /* 0x000000080300780c */ /* 0x000fe20000724270 */
[----:B------:R-:W-:Y:S01]  /*3770*/  FMUL R32, R32, R23 ;  /* 0x0000001720207220 */ /* 0x000fe20000400000 */
[----:B------:R-:W-:Y:S01]  /*3780*/  F2FP.BF16.F32.PACK_AB R26, RZ, R26 ;  /* 0x0000001aff1a723e */ /* 0x000fe200000010ff */
[----:B------:R-:W-:Y:S01]  /*3790*/  IMAD.X R9, R69, 0x1, R7, P3 ;  /* 0x0000000145097824 */ /* 0x000fe200018e0607 */
[----:B------:R-:W-:Y:S01]  /*37a0*/  F2FP.BF16.F32.PACK_AB R27, RZ, R27 ;  /* 0x0000001bff1b723e */ /* 0x000fe200000010ff */
[-C--:B------:R-:W-:Y:S01]  /*37b0*/  FMUL R33, R33, R23.reuse ;  /* 0x0000001721217220 */ /* 0x080fe20000400000 */
[----:B------:R-:W-:Y:S01]  /*37c0*/  ISETP.GT.AND P0, PT, R4, 0x8, PT ;  /* 0x000000080400780c */ /* 0x000fe20003f04270 */
[-C--:B------:R-:W-:Y:S01]  /*37d0*/  FMUL R34, R34, R23.reuse ;  /* 0x0000001722227220 */ /* 0x080fe20000400000 */
[----:B------:R-:W-:Y:S01]  /*37e0*/  F2FP.BF16.F32.PACK_AB R28, RZ, R28 ;  /* 0x0000001cff1c723e */ /* 0x000fe200000010ff */
[-C--:B------:R-:W-:Y:S01]  /*37f0*/  FMUL R35, R35, R23.reuse ;  /* 0x0000001723237220 */ /* 0x080fe20000400000 */
[C---:B------:R-:W-:Y:S01]  /*3800*/  ISETP.GT.AND P4, PT, R3.reuse, RZ, P0 ;  /* 0x000000ff0300720c */ /* 0x040fe20000784270 */
[----:B------:R-:W-:Y:S01]  /*3810*/  FMUL R36, R36, R23 ;  /* 0x0000001724247220 */ /* 0x000fe20000400000 */
[----:B------:R-:W-:Y:S01]  /*3820*/  F2FP.BF16.F32.PACK_AB R29, RZ, R29 ;  /* 0x0000001dff1d723e */ /* 0x000fe200000010ff */
[----:B------:R-:W-:Y:S01]  /*3830*/  @P1 STG.E.U16 desc[UR36][R8.64], R26 ;  /* 0x0000001a08001986 */ /* 0x000fe2000c101524 */
[----:B------:R-:W-:Y:S01]  /*3840*/  ISETP.GT.AND P1, PT, R3, 0x8, P0 ;  /* 0x000000080300780c */ /* 0x000fe20000724270 */
[-C--:B------:R-:W-:Y:S01]  /*3850*/  FMUL R37, R37, R23.reuse ;  /* 0x0000001725257220 */ /* 0x080fe20000400000 */
[C---:B------:R-:W-:Y:S01]  /*3860*/  ISETP.GT.AND P0, PT, R4.reuse, 0x10, PT ;  /* 0x000000100400780c */ /* 0x040fe20003f04270 */
[----:B------:R-:W-:Y:S01]  /*3870*/  @P2 STG.E.U16 desc[UR36][R8.64+0x2], R27 ;  /* 0x0000021b08002986 */ /* 0x000fe2000c101524 */
[----:B------:R-:W-:Y:S01]  /*3880*/  ISETP.GT.AND P2, PT, R4, 0x9, PT ;  /* 0x000000090400780c */ /* 0x000fe20003f44270 */
[-C--:B------:R-:W-:Y:S01]  /*3890*/  FMUL R38, R38, R23.reuse ;  /* 0x0000001726267220 */ /* 0x080fe20000400000 */
[----:B------:R-:W-:Y:S01]  /*38a0*/  F2FP.BF16.F32.PACK_AB R30, RZ, R30 ;  /* 0x0000001eff1e723e */ /* 0x000fe200000010ff */
[-C--:B------:R-:W-:Y:S01]  /*38b0*/  FMUL R39, R39, R23.reuse ;  /* 0x0000001727277220 */ /* 0x080fe20000400000 */
[C---:B------:R-:W-:Y:S01]  /*38c0*/  ISETP.GT.AND P3, PT, R3.reuse, RZ, P2 ;  /* 0x000000ff0300720c */ /* 0x040fe20001764270 */
[----:B------:R-:W-:Y:S01]  /*38d0*/  @P4 STG.E.U16 desc[UR36][R6.64+0x10], R28 ;  /* 0x0000101c06004986 */ /* 0x000fe2000c101524 */
[----:B------:R-:W-:Y:S01]  /*38e0*/  ISETP.GT.AND P2, PT, R3, 0x8, P2 ;  /* 0x000000080300780c */ /* 0x000fe20001744270 */
[----:B------:R-:W-:Y:S01]  /*38f0*/  FMUL R40, R40, R23 ;  /* 0x0000001728287220 */ /* 0x000fe20000400000 */
[----:B------:R-:W-:Y:S01]  /*3900*/  F2FP.BF16.F32.PACK_AB R31, RZ, R31 ;  /* 0x0000001fff1f723e */ /* 0x000fe200000010ff */
[-C--:B------:R-:W-:Y:S01]  /*3910*/  FMUL R41, R41, R23.reuse ;  /* 0x0000001729297220 */ /* 0x080fe20000400000 */
[----:B------:R-:W-:Y:S01]  /*3920*/  ISETP.GT.AND P4, PT, R3, RZ, P0 ;  /* 0x000000ff0300720c */ /* 0x000fe20000784270 */
[-C--:B------:R-:W-:Y:S01]  /*3930*/  FMUL R42, R42, R23.reuse ;  /* 0x000000172a2a7220 */ /* 0x080fe20000400000 */
[----:B------:R-:W-:Y:S01]  /*3940*/  F2FP.BF16.F32.PACK_AB R32, RZ, R32 ;  /* 0x00000020ff20723e */ /* 0x000fe200000010ff */
[----:B------:R-:W-:Y:S01]  /*3950*/  FMUL R43, R43, R23 ;  /* 0x000000172b2b7220 */ /* 0x000fe20000400000 */
[----:B------:R-:W-:Y:S01]  /*3960*/  F2FP.BF16.F32.PACK_AB R33, RZ, R33 ;  /* 0x00000021ff21723e */ /* 0x000fe200000010ff */
[-C--:B------:R-:W-:Y:S01]  /*3970*/  FMUL R44, R44, R23.reuse ;  /* 0x000000172c2c7220 */ /* 0x080fe20000400000 */
[----:B------:R-:W-:Y:S01]  /*3980*/  F2FP.BF16.F32.PACK_AB R34, RZ, R34 ;  /* 0x00000022ff22723e */ /* 0x000fe200000010ff */
[----:B------:R-:W-:Y:S01]  /*3990*/  @P3 STG.E.U16 desc[UR36][R6.64+0x12], R29 ;  /* 0x0000121d06003986 */ /* 0x000fe2000c101524 */
[----:B------:R-:W-:Y:S01]  /*39a0*/  ISETP.GT.AND P3, PT, R4, 0x11, PT ;  /* 0x000000110400780c */ /* 0x000fe20003f64270 */
[----:B------:R-:W-:Y:S01]  /*39b0*/  FMUL R45, R45, R23 ;  /* 0x000000172d2d7220 */ /* 0x000fe20000400000 */
[----:B------:R-:W-:Y:S01]  /*39c0*/  F2FP.BF16.F32.PACK_AB R35, RZ, R35 ;  /* 0x00000023ff23723e */ /* 0x000fe200000010ff */
[----:B------:R-:W-:Y:S01]  /*39d0*/  @P1 STG.E.U16 desc[UR36][R8.64+0x10], R30 ;  /* 0x0000101e08001986 */ /* 0x000fe2000c101524 */
[C---:B------:R-:W-:Y:S01]  /*39e0*/  ISETP.GT.AND P1, PT, R3.reuse, 0x8, P0 ;  /* 0x000000080300780c */ /* 0x040fe20000724270 */
[-C--:B------:R-:W-:Y:S01]  /*39f0*/  FMUL R46, R46, R23.reuse ;  /* 0x000000172e2e7220 */ /* 0x080fe20000400000 */
[----:B------:R-:W-:Y:S01]  /*3a00*/  ISETP.GT.AND P0, PT, R4, 0x18, PT ;  /* 0x000000180400780c */ /* 0x000fe20003f04270 */
[----:B------:R-:W-:Y:S01]  /*3a10*/  @P2 STG.E.U16 desc[UR36][R8.64+0x12], R31 ;  /* 0x0000121f08002986 */ /* 0x000fe2000c101524 */
[----:B------:R-:W-:Y:S01]  /*3a20*/  ISETP.GT.AND P2, PT, R3, RZ, P3 ;  /* 0x000000ff0300720c */ /* 0x000fe20001f44270 */
[-C--:B------:R-:W-:Y:S01]  /*3a30*/  FMUL R47, R47, R23.reuse ;  /* 0x000000172f2f7220 */ /* 0x080fe20000400000 */
[C---:B------:R-:W-:Y:S01]  /*3a40*/  ISETP.GT.AND P3, PT, R3.reuse, 0x8, P3 ;  /* 0x000000080300780c */ /* 0x040fe20001f64270 */
[----:B------:R-:W-:Y:S01]  /*3a50*/  @P4 STG.E.U16 desc[UR36][R6.64+0x20], R32 ;  /* 0x0000202006004986 */ /* 0x000fe2000c101524 */
[----:B------:R-:W-:Y:S01]  /*3a60*/  ISETP.GT.AND P4, PT, R3, RZ, P0 ;  /* 0x000000ff0300720c */ /* 0x000fe20000784270 */
[-C--:B------:R-:W-:Y:S01]  /*3a70*/  FMUL R48, R48, R23.reuse ;  /* 0x0000001730307220 */ /* 0x080fe20000400000 */
[----:B------:R-:W-:Y:S01]  /*3a80*/  F2FP.BF16.F32.PACK_AB R36, RZ, R36 ;  /* 0x00000024ff24723e */ /* 0x000fe200000010ff */
[----:B------:R-:W-:Y:S01]  /*3a90*/  FMUL R49, R49, R23 ;  /* 0x0000001731317220 */ /* 0x000fe20000400000 */
[----:B------:R-:W-:Y:S01]  /*3aa0*/  F2FP.BF16.F32.PACK_AB R37, RZ, R37 ;  /* 0x00000025ff25723e */ /* 0x000fe200000010ff */
[-C--:B------:R-:W-:Y:S01]  /*3ab0*/  FMUL R50, R50, R23.reuse ;  /* 0x0000001732327220 */ /* 0x080fe20000400000 */
[----:B------:R-:W-:Y:S01]  /*3ac0*/  F2FP.BF16.F32.PACK_AB R38, RZ, R38 ;  /* 0x00000026ff26723e */ /* 0x000fe200000010ff */
[----:B------:R-:W-:Y:S01]  /*3ad0*/  FMUL R51, R51, R23 ;  /* 0x0000001733337220 */ /* 0x000fe20000400000 */
[----:B------:R-:W-:Y:S01]  /*3ae0*/  F2FP.BF16.F32.PACK_AB R39, RZ, R39 ;  /* 0x00000027ff27723e */ /* 0x000fe200000010ff */
[----:B------:R-:W-:Y:S01]  /*3af0*/  @P2 STG.E.U16 desc[UR36][R6.64+0x22], R33 ;  /* 0x0000222106002986 */ /* 0x000fe2000c101524 */
[----:B------:R-:W-:Y:S01]  /*3b00*/  F2FP.BF16.F32.PACK_AB R40, RZ, R40 ;  /* 0x00000028ff28723e */ /* 0x000fe200000010ff */
        /* <DEDUP_REMOVED lines=10> */
[----:B------:R-:W-:Y:S01]  /*3bb0*/  @P4 STG.E.U16 desc[UR36][R6.64+0x30], R36 ;  /* 0x0000302406004986 */ /* 0x000fe2000c101524 */
[----:B------:R-:W-:Y:S01]  /*3bc0*/  ISETP.GT.AND P2, PT, R3, RZ, P3 ;  /* 0x000000ff0300720c */ /* 0x000fe20001f44270 */
[----:B------:R-:W-:Y:S01]  /*3bd0*/  FMUL R55, R55, R23 ;  /* 0x0000001737377220 */ /* 0x000fe20000400000 */
[----:B------:R-:W-:-:S02]  /*3be0*/  ISETP.GT.AND P4, PT, R3, 0x8, P3 ;  /* 0x000000080300780c */ /* 0x000fc40001f84270 */
[C---:B------:R-:W-:Y:S02]  /*3bf0*/  ISETP.GT.AND P3, PT, R3.reuse, RZ, P0 ;  /* 0x000000ff0300720c */ /* 0x040fe40000764270 */
[----:B------:R-:W-:Y:S02]  /*3c00*/  ISETP.GT.AND P0, PT, R3, 0x8, P0 ;  /* 0x000000080300780c */ /* 0x000fe40000704270 */
[----:B------:R-:W-:Y:S02]  /*3c10*/  F2FP.BF16.F32.PACK_AB R43, RZ, R43 ;  /* 0x0000002bff2b723e */ /* 0x000fe400000010ff */
[----:B------:R-:W-:Y:S02]  /*3c20*/  F2FP.BF16.F32.PACK_AB R44, RZ, R44 ;  /* 0x0000002cff2c723e */ /* 0x000fe400000010ff */
[----:B------:R-:W-:Y:S01]  /*3c30*/  F2FP.BF16.F32.PACK_AB R45, RZ, R45 ;  /* 0x0000002dff2d723e */ /* 0x000fe200000010ff */
[----:B------:R-:W-:Y:S01]  /*3c40*/  @P2 STG.E.U16 desc[UR36][R6.64+0x32], R37 ;  /* 0x0000322506002986 */ /* 0x000fe2000c101524 */
[----:B------:R-:W-:-:S02]  /*3c50*/  F2FP.BF16.F32.PACK_AB R46, RZ, R46 ;  /* 0x0000002eff2e723e */ /* 0x000fc400000010ff */
[----:B------:R-:W-:Y:S01]  /*3c60*/  F2FP.BF16.F32.PACK_AB R47, RZ, R47 ;  /* 0x0000002fff2f723e */ /* 0x000fe200000010ff */
[----:B------:R-:W-:Y:S01]  /*3c70*/  @P1 STG.E.U16 desc[UR36][R8.64+0x30], R38 ;  /* 0x0000302608001986 */ /* 0x000fe2000c101524 */
[C---:B------:R-:W-:Y:S02]  /*3c80*/  ISETP.GT.AND P1, PT, R4.reuse, 0x28, PT ;  /* 0x000000280400780c */ /* 0x040fe40003f24270 */
[----:B------:R-:W-:Y:S01]  /*3c90*/  F2FP.BF16.F32.PACK_AB R48, RZ, R48 ;  /* 0x00000030ff30723e */ /* 0x000fe200000010ff */
[----:B------:R-:W-:Y:S01]  /*3ca0*/  @P4 STG.E.U16 desc[UR36][R8.64+0x32], R39 ;  /* 0x0000322708004986 */ /* 0x000fe2000c101524 */
[----:B------:R-:W-:Y:S02]  /*3cb0*/  ISETP.GT.AND P4, PT, R4, 0x21, PT ;  /* 0x000000210400780c */ /* 0x000fe40003f84270 */
[----:B------:R-:W-:Y:S01]  /*3cc0*/  F2FP.BF16.F32.PACK_AB R49, RZ, R49 ;  /* 0x00000031ff31723e */ /* 0x000fe200000010ff */
[----:B------:R-:W-:Y:S01]  /*3cd0*/  @P3 STG.E.U16 desc[UR36][R6.64+0x40], R40 ;  /* 0x0000402806003986 */ /* 0x000fe2000c101524 */
[----:B------:R-:W-:-:S02]  /*3ce0*/  ISETP.GT.AND P2, PT, R3, RZ, P4 ;  /* 0x000000ff0300720c */ /* 0x000fc40002744270 */
[C---:B------:R-:W-:Y:S02]  /*3cf0*/  ISETP.GT.AND P4, PT, R3.reuse, 0x8, P4 ;  /* 0x000000080300780c */ /* 0x040fe40002784270 */
        /* <DEDUP_REMOVED lines=12> */
[C---:B------:R-:W-:Y:S02]  /*3dc0*/  ISETP.GT.AND P2, PT, R3.reuse, RZ, P0 ;  /* 0x000000ff0300720c */ /* 0x040fe40000744270 */
[----:B------:R-:W-:Y:S01]  /*3dd0*/  ISETP.GT.AND P0, PT, R3, 0x8, P0 ;  /* 0x000000080300780c */ /* 0x000fe20000704270 */
[----:B------:R-:W-:Y:S01]  /*3de0*/  @P3 STG.E.U16 desc[UR36][R6.64+0x50], R44 ;  /* 0x0000502c06003986 */ /* 0x000fe2000c101524 */
[----:B------:R-:W-:-:S04]  /*3df0*/  ISETP.GT.AND P3, PT, R4, 0x30, PT ;  /* 0x000000300400780c */ /* 0x000fc80003f64270 */
[C---:B------:R-:W-:Y:S02]  /*3e00*/  ISETP.GT.AND P4, PT, R3.reuse, RZ, P3 ;  /* 0x000000ff0300720c */ /* 0x040fe40001f84270 */
[----:B------:R-:W-:-:S03]  /*3e10*/  ISETP.GT.AND P3, PT, R3, 0x8, P3 ;  /* 0x000000080300780c */ /* 0x000fc60001f64270 */
[----:B------:R-:W-:Y:S01]  /*3e20*/  @P2 STG.E.U16 desc[UR36][R6.64+0x52], R45 ;  /* 0x0000522d06002986 */ /* 0x000fe2000c101524 */
[----:B------:R-:W-:-:S03]  /*3e30*/  ISETP.GT.AND P2, PT, R4, 0x39, PT ;  /* 0x000000390400780c */ /* 0x000fc60003f44270 */
[----:B------:R-:W-:Y:S01]  /*3e40*/  @P1 STG.E.U16 desc[UR36][R8.64+0x50], R46 ;  /* 0x0000502e08001986 */ /* 0x000fe2000c101524 */
[----:B------:R-:W-:-:S03]  /*3e50*/  ISETP.GT.AND P1, PT, R4, 0x38, PT ;  /* 0x000000380400780c */ /* 0x000fc60003f24270 */
[----:B------:R-:W-:Y:S01]  /*3e60*/  @P0 STG.E.U16 desc[UR36][R8.64+0x52], R47 ;  /* 0x0000522f08000986 */ /* 0x000fe2000c101524 */
[----:B------:R-:W-:-:S03]  /*3e70*/  ISETP.GT.AND P0, PT, R4, 0x31, PT ;  /* 0x000000310400780c */ /* 0x000fc60003f04270 */
[----:B------:R-:W-:Y:S01]  /*3e80*/  @P4 STG.E.U16 desc[UR36][R6.64+0x60], R48 ;  /* 0x0000603006004986 */ /* 0x000fe2000c101524 */
[C---:B------:R-:W-:Y:S02]  /*3e90*/  ISETP.GT.AND P4, PT, R3.reuse, RZ, P0 ;  /* 0x000000ff0300720c */ /* 0x040fe40000784270 */
[----:B------:R-:W-:-:S11]  /*3ea0*/  ISETP.GT.AND P0, PT, R3, 0x8, P0 ;  /* 0x000000080300780c */ /* 0x000fd60000704270 */
[----:B------:R-:W-:Y:S02]  /*3eb0*/  @P4 IMAD.MOV.U32 R4, RZ, RZ, R6 ;  /* 0x000000ffff044224 */ /* 0x000fe400078e0006 */
[----:B------:R-:W-:-:S05]  /*3ec0*/  @P4 IMAD.MOV.U32 R5, RZ, RZ, R7 ;  /* 0x000000ffff054224 */ /* 0x000fca00078e0007 */
[----:B------:R0:W-:Y:S01]  /*3ed0*/  @P4 STG.E.U16 desc[UR36][R4.64+0x62], R49 ;  /* 0x0000623104004986 */ /* 0x0001e2000c101524 */
[C---:B------:R-:W-:Y:S02]  /*3ee0*/  ISETP.GT.AND P4, PT, R3.reuse, RZ, P2 ;  /* 0x000000ff0300720c */ /* 0x040fe40001784270 */
[----:B------:R-:W-:Y:S01]  /*3ef0*/  ISETP.GT.AND P2, PT, R3, 0x8, P2 ;  /* 0x000000080300780c */ /* 0x000fe20001744270 */
[----:B0-----:R-:W-:Y:S02]  /*3f00*/  @P3 IMAD.MOV.U32 R4, RZ, RZ, R8 ;  /* 0x000000ffff043224 */ /* 0x001fe400078e0008 */
[----:B------:R-:W-:-:S05]  /*3f10*/  @P3 IMAD.MOV.U32 R5, RZ, RZ, R9 ;  /* 0x000000ffff053224 */ /* 0x000fca00078e0009 */
[----:B------:R0:W-:Y:S01]  /*3f20*/  @P3 STG.E.U16 desc[UR36][R4.64+0x60], R50 ;  /* 0x0000603204003986 */ /* 0x0001e2000c101524 */
[C---:B------:R-:W-:Y:S02]  /*3f30*/  ISETP.GT.AND P3, PT, R3.reuse, RZ, P1 ;  /* 0x000000ff0300720c */ /* 0x040fe40000f64270 */
[----:B------:R-:W-:Y:S01]  /*3f40*/  ISETP.GT.AND P1, PT, R3, 0x8, P1 ;  /* 0x000000080300780c */ /* 0x000fe20000f24270 */
[----:B0-----:R-:W-:Y:S02]  /*3f50*/  @P0 IMAD.MOV.U32 R4, RZ, RZ, R8 ;  /* 0x000000ffff040224 */ /* 0x001fe400078e0008 */
[----:B------:R-:W-:-:S05]  /*3f60*/  @P0 IMAD.MOV.U32 R5, RZ, RZ, R9 ;  /* 0x000000ffff050224 */ /* 0x000fca00078e0009 */
[----:B------:R0:W-:Y:S03]  /*3f70*/  @P0 STG.E.U16 desc[UR36][R4.64+0x62], R51 ;  /* 0x0000623304000986 */ /* 0x0001e6000c101524 */
[----:B0-----:R-:W-:Y:S02]  /*3f80*/  @P3 IMAD.MOV.U32 R4, RZ, RZ, R6 ;  /* 0x000000ffff043224 */ /* 0x001fe400078e0006 */
[----:B------:R-:W-:-:S05]  /*3f90*/  @P3 IMAD.MOV.U32 R5, RZ, RZ, R7 ;  /* 0x000000ffff053224 */ /* 0x000fca00078e0007 */
[----:B------:R0:W-:Y:S04]  /*3fa0*/  @P3 STG.E.U16 desc[UR36][R4.64+0x70], R52 ;  /* 0x0000703404003986 */ /* 0x0001e8000c101524 */
[----:B------:R1:W-:Y:S01]  /*3fb0*/  @P4 STG.E.U16 desc[UR36][R6.64+0x72], R53 ;  /* 0x0000723506004986 */ /* 0x0003e2000c101524 */
[----:B0-----:R-:W-:Y:S02]  /*3fc0*/  @P1 IMAD.MOV.U32 R4, RZ, RZ, R8 ;  /* 0x000000ffff041224 */ /* 0x001fe400078e0008 */
[----:B------:R-:W-:-:S05]  /*3fd0*/  @P1 IMAD.MOV.U32 R5, RZ, RZ, R9 ;  /* 0x000000ffff051224 */ /* 0x000fca00078e0009 */
[----:B------:R1:W-:Y:S04]  /*3fe0*/  @P1 STG.E.U16 desc[UR36][R4.64+0x70], R54 ;  /* 0x0000703604001986 */ /* 0x0003e8000c101524 */
[----:B------:R1:W-:Y:S02]  /*3ff0*/  @P2 STG.E.U16 desc[UR36][R8.64+0x72], R55 ;  /* 0x0000723708002986 */ /* 0x0003e4000c101524 */
.L_x_96:
[----:B------:R-:W-:Y:S05]  /*4000*/  BSYNC B0 ;  /* 0x0000000000007941 */ /* 0x000fea0003800000 */
.L_x_34:
[----:B------:R-:W-:Y:S01]  /*4010*/  ULDC UR4, c[0x0][0xc] ;  /* 0x0000030000047ab9 */ /* 0x000fe20000000800 */
[----:B------:R-:W-:Y:S01]  /*4020*/  ULDC UR5, c[0x0][0x10] ;  /* 0x0000040000057ab9 */ /* 0x000fe20000000800 */
[----:B------:R-:W0:Y:S01]  /*4030*/  LDC R3, c[0x0][0x14] ;  /* 0x00000500ff037b82 */ /* 0x000e220000000800 */
[----:B------:R-:W-:Y:S01]  /*4040*/  UIMAD.WIDE.U32 UR4, UR4, UR5, URZ ;  /* 0x00000005040472a5 */ /* 0x000fe2000f8e003f */
[----:B------:R-:W-:Y:S02]  /*4050*/  IMAD.MOV.U32 R61, RZ, RZ, -0x1 ;  /* 0xffffffffff3d7424 */ /* 0x000fe400078e00ff */
[----:B------:R-:W-:-:S03]  /*4060*/  IMAD.MOV.U32 R57, RZ, RZ, -0x1 ;  /* 0xffffffffff397424 */ /* 0x000fc600078e00ff */
[----:B0-----:R-:W-:-:S04]  /*4070*/  IMAD.WIDE.U32 R16, R3, UR4, R16 ;  /* 0x0000000403107c25 */ /* 0x001fc8000f8e0010 */
[----:B------:R-:W-:Y:S01]  /*4080*/  IMAD R3, R3, UR5, RZ ;  /* 0x0000000503037c24 */ /* 0x000fe2000f8e02ff */
[----:B------:R-:W-:Y:S02]  /*4090*/  ULDC.64 UR4, c[0x0][0x650] ;  /* 0x0001940000047ab9 */ /* 0x000fe40000000a00 */
[----:B------:R-:W-:Y:S01]  /*40a0*/  ISETP.GE.U32.AND P0, PT, R16, UR4, PT ;  /* 0x0000000410007c0c */ /* 0x000fe2000bf06070 */
[--C-:B------:R-:W-:Y:S01]  /*40b0*/  IMAD.IADD R17, R17, 0x1, R3.reuse ;  /* 0x0000000111117824 */ /* 0x100fe200078e0203 */
[----:B------:R-:W-:-:S04]  /*40c0*/  PRMT R3, RZ, 0x7610, R3 ;  /* 0x00007610ff037816 */ /* 0x000fc80000000003 */
[----:B------:R-:W-:-:S13]  /*40d0*/  ISETP.GE.U32.AND.EX P0, PT, R17, UR5, PT, P0 ;  /* 0x0000000511007c0c */ /* 0x000fda000bf06100 */
[----:B------:R-:W-:Y:S05]  /*40e0*/  @P0 BRA `(.L_x_97) ;  /* 0x0000000400640947 */ /* 0x000fea0003800000 */
[----:B---3--:R-:W0:Y:S01]  /*40f0*/  S2R R12, SR_CTAID.X ;  /* 0x00000000000c7919 */ /* 0x008e220000002500 */
[----:B-12-4-:R-:W1:Y:S01]  /*4100*/  LDC.64 R10, c[0x0][0x628] ;  /* 0x00018a00ff0a7b82 */ /* 0x016e620000000a00 */
[----:B------:R-:W-:Y:S01]  /*4110*/  ULDC UR4, c[0x0][0x150] ;  /* 0x0000540000047ab9 */ /* 0x000fe20000000800 */
[----:B------:R-:W-:Y:S01]  /*4120*/  IMAD.MOV.U32 R8, RZ, RZ, R16 ;  /* 0x000000ffff087224 */ /* 0x000fe200078e0010 */
[----:B-----5:R-:W2:Y:S01]  /*4130*/  S2R R24, SR_CTAID.Y ;  /* 0x0000000000187919 */ /* 0x020ea20000002600 */
[----:B------:R-:W-:-:S04]  /*4140*/  IMAD.MOV.U32 R9, RZ, RZ, R17 ;  /* 0x000000ffff097224 */ /* 0x000fc800078e0011 */
[----:B------:R-:W3:Y:S08]  /*4150*/  LDC R21, c[0x0][0x144] ;  /* 0x00005100ff157b82 */ /* 0x000ef00000000800 */
[----:B------:R-:W4:Y:S08]  /*4160*/  LDC R0, c[0x0][0x630] ;  /* 0x00018c00ff007b82 */ /* 0x000f300000000800 */
[----:B------:R-:W2:Y:S01]  /*4170*/  LDC.64 R14, c[0x0][0x620] ;  /* 0x00018800ff0e7b82 */ /* 0x000ea20000000a00 */
[----:B-1----:R-:W-:-:S04]  /*4180*/  ISETP.NE.U32.AND P0, PT, R10, RZ, PT ;  /* 0x000000ff0a00720c */ /* 0x002fc80003f05070 */
[----:B------:R-:W-:Y:S02]  /*4190*/  ISETP.NE.AND.EX P0, PT, R11, RZ, PT, P0 ;  /* 0x000000ff0b00720c */ /* 0x000fe40003f05300 */
[----:B0-----:R-:W-:-:S05]  /*41a0*/  I2FP.F32.U32 R3, R12 ;  /* 0x0000000c00037245 */ /* 0x001fca0000201000 */
[----:B------:R-:W-:-:S04]  /*41b0*/  FMUL R3, R3, UR4 ;  /* 0x0000000403037c20 */ /* 0x000fc80008400000 */
[----:B------:R0:W1:Y:S02]  /*41c0*/  F2I.U32.TRUNC.NTZ R20, R3 ;  /* 0x0000000300147305 */ /* 0x000064000020f000 */
[----:B---34-:R-:W-:Y:S05]  /*41d0*/  @!P0 BRA `(.L_x_98) ;  /* 0x0000000000288947 */ /* 0x018fea0003800000 */
[----:B0-----:R-:W0:Y:S02]  /*41e0*/  LDC R3, c[0x0][0x634] ;  /* 0x00018d00ff037b82 */ /* 0x001e240000000800 */
        /* <DEDUP_REMOVED lines=9> */
.L_x_98:
[----:B------:R-:W3:Y:S01]  /*4280*/  LDC.64 R28, c[0x0][0x640] ;  /* 0x00019000ff1c7b82 */ /* 0x000ee20000000a00 */
[-CC-:B------:R-:W-:Y:S01]  /*4290*/  SHF.R.U64 R57, R8, R0.reuse, R9.reuse ;  /* 0x0000000008397219 */ /* 0x180fe20000001209 */
[----:B-1----:R-:W-:Y:S01]  /*42a0*/  IMAD.MOV R20, RZ, RZ, -R20 ;  /* 0x000000ffff147224 */ /* 0x002fe200078e0a14 */
[----:B------:R-:W-:Y:S01]  /*42b0*/  SHF.R.U32.HI R0, RZ, R0, R9 ;  /* 0x00000000ff007219 */ /* 0x000fe20000011609 */
[----:B------:R-:W-:Y:S01]  /*42c0*/  ULDC UR4, c[0x0][0x154] ;  /* 0x0000550000047ab9 */ /* 0x000fe20000000800 */
[----:B0-----:R-:W-:Y:S01]  /*42d0*/  IADD3 R3, P0, RZ, -R57, RZ ;  /* 0x80000039ff037210 */ /* 0x001fe20007f1e0ff */
[----:B------:R-:W-:Y:S02]  /*42e0*/  IMAD R21, R21, R20, R12 ;  /* 0x0000001415157224 */ /* 0x000fe400078e020c */
[----:B------:R-:W0:Y:S01]  /*42f0*/  LDC R6, c[0x0][0x618] ;  /* 0x00018600ff067b82 */ /* 0x000e220000000800 */
[----:B------:R-:W-:Y:S02]  /*4300*/  IMAD.MOV.U32 R7, RZ, RZ, 0x1 ;  /* 0x00000001ff077424 */ /* 0x000fe400078e00ff */
[----:B------:R-:W-:-:S04]  /*4310*/  IMAD.X R5, RZ, RZ, ~R0, P0 ;  /* 0x000000ffff057224 */ /* 0x000fc800000e0e00 */
[-C--:B--2---:R-:W-:Y:S01]  /*4320*/  IMAD R0, R5, R14.reuse, RZ ;  /* 0x0000000e05007224 */ /* 0x084fe200078e02ff */
[----:B------:R-:W1:Y:S01]  /*4330*/  LDC R8, c[0x0][0x608] ;  /* 0x00018200ff087b82 */ /* 0x000e620000000800 */
[----:B------:R-:W-:-:S04]  /*4340*/  IMAD.WIDE.U32 R4, R3, R14, R16 ;  /* 0x0000000e03047225 */ /* 0x000fc800078e0010 */
[----:B------:R-:W-:Y:S01]  /*4350*/  IMAD R3, R3, R15, R0 ;  /* 0x0000000f03037224 */ /* 0x000fe200078e0200 */
[----:B------:R-:W-:Y:S02]  /*4360*/  I2FP.F32.U32 R0, R24 ;  /* 0x0000001800007245 */ /* 0x000fe40000201000 */
[----:B------:R-:W2:Y:S01]  /*4370*/  LDC R26, c[0x0][0x658] ;  /* 0x00019600ff1a7b82 */ /* 0x000ea20000000800 */
[----:B------:R-:W-:Y:S01]  /*4380*/  IMAD.IADD R3, R5, 0x1, R3 ;  /* 0x0000000105037824 */ /* 0x000fe200078e0203 */
[----:B---3--:R-:W-:Y:S01]  /*4390*/  ISETP.NE.U32.AND P0, PT, R28, RZ, PT ;  /* 0x000000ff1c00720c */ /* 0x008fe20003f05070 */
[----:B------:R-:W-:Y:S01]  /*43a0*/  FMUL R0, R0, UR4 ;  /* 0x0000000400007c20 */ /* 0x000fe20008400000 */
[----:B------:R-:W-:Y:S02]  /*43b0*/  IMAD.MOV.U32 R5, RZ, RZ, -0x1 ;  /* 0xffffffffff057424 */ /* 0x000fe400078e00ff */
[----:B------:R-:W-:Y:S01]  /*43c0*/  ISETP.NE.AND.EX P0, PT, R29, RZ, PT, P0 ;  /* 0x000000ff1d00720c */ /* 0x000fe20003f05300 */
[----:B------:R3:W4:Y:S01]  /*43d0*/  F2I.U32.TRUNC.NTZ R13, R0 ;  /* 0x00000000000d7305 */ /* 0x000722000020f000 */
[----:B------:R-:W3:Y:S01]  /*43e0*/  LDC R15, c[0x0][0x148] ;  /* 0x00005200ff0f7b82 */ /* 0x000ee20000000800 */
[----:B0-----:R-:W-:-:S02]  /*43f0*/  SHF.R.U64 R12, R4, R6, R3 ;  /* 0x00000006040c7219 */ /* 0x001fc40000001203 */
[----:B------:R-:W-:-:S05]  /*4400*/  SHF.R.U32.HI R3, RZ, R6, R3 ;  /* 0x00000006ff037219 */ /* 0x000fca0000011603 */
[----:B------:R-:W0:Y:S01]  /*4410*/  LDC R20, c[0x0][0x600] ;  /* 0x00018000ff147b82 */ /* 0x000e220000000800 */
[-CC-:B-1----:R-:W-:Y:S02]  /*4420*/  SHF.R.U64 R10, R12, R8.reuse, R3.reuse ;  /* 0x000000080c0a7219 */ /* 0x182fe40000001203 */
[----:B------:R-:W-:-:S05]  /*4430*/  SHF.R.U32.HI R3, RZ, R8, R3 ;  /* 0x00000008ff037219 */ /* 0x000fca0000011603 */
[----:B------:R-:W1:Y:S01]  /*4440*/  LDC R27, c[0x0][0x648] ;  /* 0x00019200ff1b7b82 */ /* 0x000e620000000800 */
[-C--:B--2---:R-:W-:Y:S02]  /*4450*/  SHF.L.U32 R4, R5, R26.reuse, RZ ;  /* 0x0000001a05047219 */ /* 0x084fe400000006ff */
[-CC-:B------:R-:W-:Y:S02]  /*4460*/  SHF.R.U64 R14, R10, R26.reuse, R3.reuse ;  /* 0x0000001a0a0e7219 */ /* 0x180fe40000001203 */
[----:B------:R-:W-:Y:S02]  /*4470*/  SHF.R.U32.HI R5, RZ, R26, R3 ;  /* 0x0000001aff057219 */ /* 0x000fe40000011603 */
[----:B------:R-:W-:Y:S01]  /*4480*/  LOP3.LUT R25, RZ, R4, RZ, 0x33, !PT ;  /* 0x00000004ff197212 */ /* 0x000fe200078e33ff */
[----:B------:R-:W2:Y:S01]  /*4490*/  LDC R30, c[0x0][0x638] ;  /* 0x00018e00ff1e7b82 */ /* 0x000ea20000000800 */
[----:B------:R-:W-:Y:S01]  /*44a0*/  SHF.L.U32 R26, R7, R26, RZ ;  /* 0x0000001a071a7219 */ /* 0x000fe200000006ff */
[----:B------:R-:W-:-:S06]  /*44b0*/  IMAD.MOV.U32 R4, RZ, RZ, R14 ;  /* 0x000000ffff047224 */ /* 0x000fcc00078e000e */
[----:B------:R-:W0:Y:S01]  /*44c0*/  LDC R31, c[0x0][0x610] ;  /* 0x00018400ff1f7b82 */ /* 0x000e220000000800 */
[----:B----4-:R-:W-:Y:S05]  /*44d0*/  @!P0 BRA `(.L_x_99) ;  /* 0x0000000000288947 */ /* 0x010fea0003800000 */
        /* <DEDUP_REMOVED lines=10> */
.L_x_99:
[----:B------:R-:W-:Y:S01]  /*4580*/  ISETP.NE.AND P0, PT, R2, 0x1, PT ;  /* 0x000000010200780c */ /* 0x000fe20003f05270 */
[----:B0-----:R-:W-:Y:S01]  /*4590*/  VIADD R7, R20, 0xffffffff ;  /* 0xffffffff14077836 */ /* 0x001fe20000000000 */
[----:B-1-3--:R-:W-:Y:S01]  /*45a0*/  SHF.R.U64 R0, R4, R27, R5 ;  /* 0x0000001b04007219 */ /* 0x00afe20000001205 */
[----:B------:R-:W-:Y:S01]  /*45b0*/  IMAD.MOV R13, RZ, RZ, -R13 ;  /* 0x000000ffff0d7224 */ /* 0x000fe200078e0a0d */
[----:B------:R-:W-:Y:S01]  /*45c0*/  LOP3.LUT R5, R10, R25, RZ, 0xc0, !PT ;  /* 0x000000190a057212 */ /* 0x000fe200078ec0ff */
[----:B------:R-:W-:Y:S01]  /*45d0*/  IMAD.MOV.U32 R4, RZ, RZ, 0x1 ;  /* 0x00000001ff047424 */ /* 0x000fe200078e00ff */
[----:B------:R-:W-:Y:S01]  /*45e0*/  LOP3.LUT R12, R12, R7, RZ, 0xc0, !PT ;  /* 0x000000070c0c7212 */ /* 0x000fe200078ec0ff */
[----:B------:R-:W-:Y:S02]  /*45f0*/  IMAD.MOV R3, RZ, RZ, -R0 ;  /* 0x000000ffff037224 */ /* 0x000fe400078e0a00 */
[----:B------:R-:W-:Y:S02]  /*4600*/  IMAD R0, R26, R0, R5 ;  /* 0x000000001a007224 */ /* 0x000fe400078e0205 */
[----:B--2---:R-:W-:-:S02]  /*4610*/  IMAD R3, R3, R30, R14 ;  /* 0x0000001e03037224 */ /* 0x004fc400078e020e */
[----:B------:R-:W-:Y:S02]  /*4620*/  @P0 IMAD R21, R15, R13, R24 ;  /* 0x0000000d0f150224 */ /* 0x000fe400078e0218 */
[----:B------:R-:W-:Y:S01]  /*4630*/  IMAD R5, R3, R20, R12 ;  /* 0x0000001403057224 */ /* 0x000fe200078e020c */
[----:B------:R-:W-:Y:S01]  /*4640*/  PRMT R3, R4, 0x7610, R3 ;  /* 0x0000761004037816 */ /* 0x000fe20000000003 */
[----:B------:R-:W-:-:S05]  /*4650*/  IMAD R0, R0, R31, R21 ;  /* 0x0000001f00007224 */ /* 0x000fca00078e0215 */
[----:B------:R-:W-:Y:S02]  /*4660*/  SEL R61, R5, R0, !P0 ;  /* 0x00000000053d7207 */ /* 0x000fe40004000000 */
[----:B------:R-:W-:-:S07]  /*4670*/  SEL R0, R0, R5, !P0 ;  /* 0x0000000500007207 */ /* 0x000fce0004000000 */
.L_x_97:
[----:B------:R-:W-:Y:S01]  /*4680*/  LOP3.LUT P0, RZ, R3, 0xff, RZ, 0xc0, !PT ;  /* 0x000000ff03ff7812 */ /* 0x000fe2000780c0ff */
[----:B------:R-:W-:-:S12]  /*4690*/  IMAD.MOV.U32 R60, RZ, RZ, R0 ;  /* 0x000000ffff3c7224 */ /* 0x000fd800078e0000 */
[----:B------:R-:W-:Y:S05]  /*46a0*/  @P0 BRA `(.L_x_100) ;  /* 0xffffffc800ac0947 */ /* 0x000fea000383ffff */
[----:B------:R-:W-:Y:S05]  /*46b0*/  EXIT ;  /* 0x000000000000794d */ /* 0x000fea0003800000 */
.L_x_7:
[----:B0-----:R-:W-:Y:S01]  /*46c0*/  ULDC.64 UR4, c[0x0][0x650] ;  /* 0x0001940000047ab9 */ /* 0x001fe20000000a00 */
        /* <DEDUP_REMOVED lines=25> */
.L_x_102:
[----:B------:R-:W0:Y:S01]  /*4860*/  LDC.64 R28, c[0x0][0x640] ;  /* 0x00019000ff1c7b82 */ /* 0x000e220000000a00 */
[-CC-:B------:R-:W-:Y:S01]  /*4870*/  SHF.R.U64 R22, R12, R6.reuse, R13.reuse ;  /* 0x000000060c167219 */ /* 0x180fe2000000120d */
[----:B------:R-:W-:Y:S01]  /*4880*/  IMAD.MOV.U32 R30, RZ, RZ, 0x1 ;  /* 0x00000001ff1e7424 */ /* 0x000fe200078e00ff */
[----:B------:R-:W-:Y:S02]  /*4890*/  SHF.R.U32.HI R6, RZ, R6, R13 ;  /* 0x00000006ff067219 */ /* 0x000fe4000001160d */
        /* <DEDUP_REMOVED lines=8> */
[----:B------:R-:W-:Y:S01]  /*4920*/  IMAD.IADD R9, R9, 0x1, R11 ;  /* 0x0000000109097824 */ /* 0x000fe200078e020b */
[----:B0-----:R-:W-:-:S04]  /*4930*/  ISETP.NE.U32.AND P0, PT, R28, RZ, PT ;  /* 0x000000ff1c00720c */ /* 0x001fc80003f05070 */
[----:B------:R-:W-:Y:S02]  /*4940*/  ISETP.NE.AND.EX P0, PT, R29, RZ, PT, P0 ;  /* 0x000000ff1d00720c */ /* 0x000fe40003f05300 */
[----:B------:R-:W0:Y:S01]  /*4950*/  LDC R20, c[0x0][0x600] ;  /* 0x00018000ff147b82 */ /* 0x000e220000000800 */
[-CC-:B-1----:R-:W-:Y:S01]  /*4960*/  SHF.R.U64 R14, R8, R10.reuse, R9.reuse ;  /* 0x0000000a080e7219 */ /* 0x182fe20000001209 */
[----:B------:R-:W-:Y:S01]  /*4970*/  IMAD.MOV.U32 R8, RZ, RZ, -0x1 ;  /* 0xffffffffff087424 */ /* 0x000fe200078e00ff */
[----:B------:R-:W-:-:S05]  /*4980*/  SHF.R.U32.HI R9, RZ, R10, R9 ;  /* 0x0000000aff097219 */ /* 0x000fca0000011609 */
[----:B------:R-:W1:Y:S01]  /*4990*/  LDC R24, c[0x0][0x648] ;  /* 0x00019200ff187b82 */ /* 0x000e620000000800 */
[-CC-:B--2---:R-:W-:Y:S02]  /*49a0*/  SHF.R.U64 R23, R14, R12.reuse, R9.reuse ;  /* 0x0000000c0e177219 */ /* 0x184fe40000001209 */
[----:B------:R-:W-:-:S05]  /*49b0*/  SHF.R.U32.HI R6, RZ, R12, R9 ;  /* 0x0000000cff067219 */ /* 0x000fca0000011609 */
[----:B------:R-:W2:Y:S01]  /*49c0*/  LDC R26, c[0x0][0x638] ;  /* 0x00018e00ff1a7b82 */ /* 0x000ea20000000800 */
[-C--:B---3--:R-:W-:Y:S02]  /*49d0*/  SHF.L.U32 R8, R8, R27.reuse, RZ ;  /* 0x0000001b08087219 */ /* 0x088fe400000006ff */
[-CC-:B------:R-:W-:Y:S02]  /*49e0*/  SHF.R.U64 R25, R23, R27.reuse, R6.reuse ;  /* 0x0000001b17197219 */ /* 0x180fe40000001206 */
[----:B------:R-:W-:Y:S02]  /*49f0*/  LOP3.LUT R32, RZ, R8, RZ, 0x33, !PT ;  /* 0x00000008ff207212 */ /* 0x000fe400078e33ff */
[----:B------:R-:W-:Y:S01]  /*4a00*/  SHF.R.U32.HI R9, RZ, R27, R6 ;  /* 0x0000001bff097219 */ /* 0x000fe20000011606 */
[----:B------:R-:W3:Y:S01]  /*4a10*/  LDC R31, c[0x0][0x610] ;  /* 0x00018400ff1f7b82 */ /* 0x000ee20000000800 */
[----:B------:R-:W-:Y:S01]  /*4a20*/  IMAD.MOV.U32 R8, RZ, RZ, R25 ;  /* 0x000000ffff087224 */ /* 0x000fe200078e0019 */
[----:B------:R-:W-:Y:S06]  /*4a30*/  @!P0 BRA `(.L_x_103) ;  /* 0x0000000000288947 */ /* 0x000fec0003800000 */
        /* <DEDUP_REMOVED lines=10> */
.L_x_103:
[----:B------:R-:W-:Y:S02]  /*4ae0*/  ISETP.NE.AND P0, PT, R2, 0x1, PT ;  /* 0x000000010200780c */ /* 0x000fe40003f05270 */
[----:B-1----:R-:W-:Y:S01]  /*4af0*/  SHF.R.U64 R6, R8, R24, R9 ;  /* 0x0000001808067219 */ /* 0x002fe20000001209 */
[----:B0-----:R-:W-:Y:S01]  /*4b00*/  VIADD R9, R20, 0xffffffff ;  /* 0xffffffff14097836 */ /* 0x001fe20000000000 */
[----:B------:R-:W-:Y:S02]  /*4b10*/  SHF.L.U32 R30, R30, R27, RZ ;  /* 0x0000001b1e1e7219 */ /* 0x000fe400000006ff */
[----:B------:R-:W-:Y:S01]  /*4b20*/  LOP3.LUT R5, R23, R32, RZ, 0xc0, !PT ;  /* 0x0000002017057212 */ /* 0x000fe200078ec0ff */
[----:B------:R-:W-:-:S04]  /*4b30*/  IMAD.MOV R8, RZ, RZ, -R6 ;  /* 0x000000ffff087224 */ /* 0x000fc800078e0a06 */
[----:B------:R-:W-:Y:S01]  /*4b40*/  IMAD R6, R30, R6, R5 ;  /* 0x000000061e067224 */ /* 0x000fe200078e0205 */
[----:B------:R-:W-:Y:S01]  /*4b50*/  LOP3.LUT R5, R14, R9, RZ, 0xc0, !PT ;  /* 0x000000090e057212 */ /* 0x000fe200078ec0ff */
[----:B------:R-:W-:Y:S02]  /*4b60*/  @P0 IMAD R3, R7, R21, R4 ;  /* 0x0000001507030224 */ /* 0x000fe400078e0204 */
[----:B--2---:R-:W-:Y:S02]  /*4b70*/  IMAD R4, R8, R26, R25 ;  /* 0x0000001a08047224 */ /* 0x004fe400078e0219 */
[----:B---3--:R-:W-:Y:S02]  /*4b80*/  IMAD R3, R6, R31, R3 ;  /* 0x0000001f06037224 */ /* 0x008fe400078e0203 */
[----:B------:R-:W-:Y:S02]  /*4b90*/  IMAD R4, R4, R20, R5 ;  /* 0x0000001404047224 */ /* 0x000fe400078e0205 */
[----:B------:R-:W-:-:S02]  /*4ba0*/  IMAD.MOV.U32 R8, RZ, RZ, 0x1 ;  /* 0x00000001ff087424 */ /* 0x000fc400078e00ff */
[----:B------:R-:W-:Y:S01]  /*4bb0*/  IMAD.MOV.U32 R6, RZ, RZ, R22 ;  /* 0x000000ffff067224 */ /* 0x000fe200078e0016 */
[----:B------:R-:W-:Y:S02]  /*4bc0*/  SEL R13, R4, R3, !P0 ;  /* 0x00000003040d7207 */ /* 0x000fe40004000000 */
[----:B------:R-:W-:-:S07]  /*4bd0*/  SEL R20, R3, R4, !P0 ;  /* 0x0000000403147207 */ /* 0x000fce0004000000 */
.L_x_101:
[----:B------:R-:W-:-:S08]  /*4be0*/  NOP ;  /* 0x0000000000007918 */ /* 0x000fd00000000000 */
[----:B------:R-:W0:-:S00]  /*4bf0*/  USETMAXREG.DEALLOC.CTAPOOL 0x28 ;  /* 0x00000028000079c8 */ /* 0x000e0000080e0500 */
[----:B0-----:R-:W-:-:S13]  /*4c00*/  ISETP.NE.AND P0, PT, R0, RZ, PT ;  /* 0x000000ff0000720c */ /* 0x001fda0003f05270 */
[----:B------:R-:W-:Y:S05]  /*4c10*/  @P0 EXIT ;  /* 0x000000000000094d */ /* 0x000fea0003800000 */
[----:B------:R-:W-:Y:S01]  /*4c20*/  LOP3.LUT P0, RZ, R8, 0xff, RZ, 0xc0, !PT ;  /* 0x000000ff08ff7812 */ /* 0x000fe2000780c0ff */
[----:B------:R-:W-:Y:S02]  /*4c30*/  IMAD.MOV.U32 R0, RZ, RZ, 0x1 ;  /* 0x00000001ff007424 */ /* 0x000fe400078e00ff */
[----:B------:R-:W-:-:S10]  /*4c40*/  IMAD.MOV.U32 R3, RZ, RZ, RZ ;  /* 0x000000ffff037224 */ /* 0x000fd400078e00ff */
[----:B------:R-:W-:Y:S05]  /*4c50*/  @!P0 BRA `(.L_x_104) ;  /* 0x0000000c00388947 */ /* 0x000fea0003800000 */
[----:B------:R-:W0:Y:S01]  /*4c60*/  LDC R0, c[0x0][0x28c] ;  /* 0x0000a300ff007b82 */ /* 0x000e220000000800 */
[----:B------:R-:W-:Y:S01]  /*4c70*/  ULDC UR5, c[0x0][0x658] ;  /* 0x0001960000057ab9 */ /* 0x000fe20000000800 */
[----:B------:R-:W-:Y:S01]  /*4c80*/  UMOV UR7, 0xffffffff ;  /* 0xffffffff00077882 */ /* 0x000fe20000000000 */
[----:B------:R-:W-:Y:S01]  /*4c90*/  ULDC UR6, c[0x0][0xc] ;  /* 0x0000030000067ab9 */ /* 0x000fe20000000800 */
[----:B------:R-:W-:Y:S01]  /*4ca0*/  USHF.L.U32 UR8, UR7, UR5, URZ ;  /* 0x0000000507087299 */ /* 0x000fe2000800063f */
[----:B------:R-:W-:Y:S01]  /*4cb0*/  BSSY B0, `(.L_x_104) ;  /* 0x00000c8000007945 */ /* 0x000fe20003800000 */
[----:B------:R-:W-:Y:S01]  /*4cc0*/  UMOV UR9, 0x1 ;  /* 0x0000000100097882 */ /* 0x000fe20000000000 */
[----:B------:R-:W-:Y:S01]  /*4cd0*/  ULDC UR7, c[0x0][0x10] ;  /* 0x0000040000077ab9 */ /* 0x000fe20000000800 */
[----:B------:R-:W1:Y:S01]  /*4ce0*/  S2UR UR10, SR_CgaCtaId ;  /* 0x00000000000a79c3 */ /* 0x000e620000008800 */
[----:B------:R-:W-:Y:S01]  /*4cf0*/  UIMAD.WIDE.U32 UR6, UR6, UR7, URZ ;  /* 0x00000007060672a5 */ /* 0x000fe2000f8e003f */
[----:B------:R-:W-:Y:S01]  /*4d00*/  IMAD.MOV.U32 R9, RZ, RZ, 0x1 ;  /* 0x00000001ff097424 */ /* 0x000fe200078e00ff */
[----:B------:R-:W-:Y:S01]  /*4d10*/  USHF.L.U32 UR18, UR9, UR5, URZ ;  /* 0x0000000509127299 */ /* 0x000fe2000800063f */
[----:B------:R-:W-:Y:S01]  /*4d20*/  LOP3.LUT R8, R19, 0x2, RZ, 0xfc, !PT ;  /* 0x0000000213087812 */ /* 0x000fe200078efcff */
[----:B------:R-:W-:Y:S01]  /*4d30*/  ULDC UR4, c[0x0][0x600] ;  /* 0x0001800000047ab9 */ /* 0x000fe20000000800 */
[----:B------:R-:W-:Y:S01]  /*4d40*/  ULDC UR5, c[0x0][0x14] ;  /* 0x0000050000057ab9 */ /* 0x000fe20000000800 */
[----:B------:R-:W-:-:S02]  /*4d50*/  UIADD3 UR4, UR4, -0x1, URZ ;  /* 0xffffffff04047890 */ /* 0x000fc4000fffe03f */
[----:B------:R-:W-:Y:S02]  /*4d60*/  UIMAD.WIDE.U32 UR20, UR6, UR5, URZ ;  /* 0x00000005061472a5 */ /* 0x000fe4000f8e003f */
[----:B------:R-:W-:Y:S02]  /*4d70*/  UIMAD UR13, UR7, UR5, URZ ;  /* 0x00000005070d72a4 */ /* 0x000fe4000f8e023f */
[----:B------:R-:W-:Y:S02]  /*4d80*/  ULOP3.LUT UR17, URZ, UR8, URZ, 0x33, !UPT ;  /* 0x000000083f117292 */ /* 0x000fe4000f8e333f */
[----:B------:R-:W-:Y:S01]  /*4d90*/  UIADD3 UR13, UR21, UR13, URZ ;  /* 0x0000000d150d7290 */ /* 0x000fe2000fffe03f */
[----:B0-----:R-:W-:Y:S01]  /*4da0*/  VIADD R0, R0, 0x1f ;  /* 0x0000001f00007836 */ /* 0x001fe20000000000 */
[----:B------:R-:W-:-:S04]  /*4db0*/  ULDC.64 UR22, c[0x0][0x198] ;  /* 0x0000660000167ab9 */ /* 0x000fc80000000a00 */
[----:B------:R-:W-:Y:S01]  /*4dc0*/  SHF.R.S32.HI R3, RZ, 0x1f, R0 ;  /* 0x0000001fff037819 */ /* 0x000fe20000011400 */
[----:B-1----:R-:W-:-:S03]  /*4dd0*/  IMAD.U32 R11, RZ, RZ, UR10 ;  /* 0x0000000aff0b7e24 */ /* 0x002fc6000f8e00ff */
[----:B------:R-:W-:Y:S01]  /*4de0*/  LEA.HI R3, R3, R0, RZ, 0x5 ;  /* 0x0000000003037211 */ /* 0x000fe200078f28ff */
[----:B------:R-:W-:-:S03]  /*4df0*/  IMAD.MOV.U32 R0, RZ, RZ, 0x1 ;  /* 0x00000001ff007424 */ /* 0x000fc600078e00ff */
[----:B------:R-:W-:Y:S01]  /*4e00*/  SHF.R.S32.HI R10, RZ, 0x5, R3 ;  /* 0x00000005ff0a7819 */ /* 0x000fe20000011403 */
[----:B------:R-:W-:-:S04]  /*4e10*/  IMAD.MOV.U32 R3, RZ, RZ, RZ ;  /* 0x000000ffff037224 */ /* 0x000fc800078e00ff */
[----:B------:R-:W-:-:S07]  /*4e20*/  VIADD R12, R10, 0x1 ;  /* 0x000000010a0c7836 */ /* 0x000fce0000000000 */
.L_x_115:
[----:B------:R-:W-:-:S03]  /*4e30*/  UMOV UR5, 0xffffffff ;  /* 0xffffffff00057882 */ /* 0x000fc60000000000 */
[----:B------:R-:W-:Y:S05]  /*4e40*/  BRA.DIV UR5, `(.L_x_105) ;  /* 0x0000000e05807947 */ /* 0x000fea000b800000 */
[----:B------:R-:W-:-:S13]  /*4e50*/  ELECT P6, URZ, PT ;  /* 0x00000000003f782f */ /* 0x000fda00038c0000 */
.L_x_125:
[----:B------:R-:W0:Y:S01]  /*4e60*/  LDC R4, c[0x0][0x28c] ;  /* 0x0000a300ff047b82 */ /* 0x000e220000000800 */
[----:B------:R-:W-:Y:S01]  /*4e70*/  BSSY B1, `(.L_x_106) ;  /* 0x0000039000017945 */ /* 0x000fe20003800000 */
[----:B0-----:R-:W-:-:S13]  /*4e80*/  ISETP.LT.OR P6, PT, R4, 0x1, !P6 ;  /* 0x000000010400780c */ /* 0x001fda00077c1670 */
[----:B------:R-:W-:Y:S05]  /*4e90*/  @P6 BRA `(.L_x_107) ;  /* 0x0000000000d86947 */ /* 0x000fea0003800000 */
[----:B------:R-:W-:Y:S02]  /*4ea0*/  IMAD R20, R20, 0x2, R11 ;  /* 0x0000000214147824 */ /* 0x000fe400078e020b */
[----:B------:R-:W-:Y:S02]  /*4eb0*/  IMAD.SHL.U32 R15, R13, 0x40, RZ ;  /* 0x000000400d0f7824 */ /* 0x000fe400078e00ff */
[----:B------:R-:W-:Y:S02]  /*4ec0*/  IMAD.MOV.U32 R21, RZ, RZ, RZ ;  /* 0x000000ffff157224 */ /* 0x000fe400078e00ff */
[----:B------:R-:W-:Y:S02]  /*4ed0*/  IMAD.MOV.U32 R4, RZ, RZ, R12 ;  /* 0x000000ffff047224 */ /* 0x000fe400078e000c */
[----:B------:R-:W-:Y:S02]  /*4ee0*/  IMAD.MOV.U32 R5, RZ, RZ, R0 ;  /* 0x000000ffff057224 */ /* 0x000fe400078e0000 */
[----:B------:R-:W-:-:S02]  /*4ef0*/  IMAD.MOV.U32 R7, RZ, RZ, R3 ;  /* 0x000000ffff077224 */ /* 0x000fc400078e0003 */
[----:B------:R-:W-:-:S07]  /*4f00*/  IMAD.SHL.U32 R20, R20, 0x40, RZ ;  /* 0x0000004014147824 */ /* 0x000fce00078e00ff */
.L_x_110:
[----:B------:R-:W0:Y:S01]  /*4f10*/  S2UR UR5, SR_CgaCtaId ;  /* 0x00000000000579c3 */ /* 0x000e220000008800 */
[----:B------:R-:W-:Y:S02]  /*4f20*/  MOV R14, 0x400 ;  /* 0x00000400000e7802 */ /* 0x000fe40000000f00 */
[----:B------:R-:W-:Y:S02]  /*4f30*/  SHF.L.U32 R13, R5, 0x1f, RZ ;  /* 0x0000001f050d7819 */ /* 0x000fe400000006ff */
[----:B------:R-:W-:Y:S01]  /*4f40*/  LOP3.LUT P1, RZ, R18, 0x7f, RZ, 0xc0, !PT ;  /* 0x0000007f12ff7812 */ /* 0x000fe2000782c0ff */
[----:B0-----:R-:W-:-:S05]  /*4f50*/  IMAD.U32 R11, RZ, RZ, UR5 ;  /* 0x00000005ff0b7e24 */ /* 0x001fca000f8e00ff */
[----:B------:R-:W-:-:S07]  /*4f60*/  LEA R24, R11, R14, 0x18 ;  /* 0x0000000e0b187211 */ /* 0x000fce00078ec0ff */
[----:B------:R-:W0:Y:S01]  /*4f70*/  @!P1 LDC R14, c[0x0][0x500] ;  /* 0x00014000ff0e9b82 */ /* 0x000e220000000800 */
[----:B------:R-:W-:-:S04]  /*4f80*/  IMAD R22, R7, 0x8, R24 ;  /* 0x0000000807167824 */ /* 0x000fc800078e0218 */
[----:B------:R-:W1:Y:S02]  /*4f90*/  SYNCS.PHASECHK.TRANS64.TRYWAIT P0, [R22+URZ+0x18], R13 ;  /* 0x0000180d160075a7 */ /* 0x000e64000800017f */
[----:B-1----:R-:W-:Y:S05]  /*4fa0*/  @!P0 BRA `(.L_x_108) ;  /* 0x0000000c00488947 */ /* 0x002fea0003800000 */
.L_x_126:
[----:B-1----:R-:W-:Y:S01]  /*4fb0*/  PRMT R13, R8, 0x9910, RZ ;  /* 0x00009910080d7816 */ /* 0x002fe200000000ff */
[----:B0-----:R0:W-:Y:S03]  /*4fc0*/  @!P1 SYNCS.ARRIVE.TRANS64 RZ, [R22+URZ], R14 ;  /* 0x0000000e16ff99a7 */ /* 0x0011e6000800003f */
[----:B------:R-:W-:-:S13]  /*4fd0*/  ISETP.NE.AND P0, PT, R13, 0x2, PT ;  /* 0x000000020d00780c */ /* 0x000fda0003f05270 */
[----:B0-----:R-:W-:Y:S05]  /*4fe0*/  @P0 BRA `(.L_x_109) ;  /* 0x0000000000040947 */ /* 0x001fea0003800000 */
[----:B------:R-:W-:Y:S01]  /*4ff0*/  BPT.TRAP 0x1 ;  /* 0x000000040000795c */ /* 0x000fe20000300000 */
.L_x_109:
[----:B------:R-:W-:Y:S01]  /*5000*/  IMAD.SHL.U32 R14, R7, 0x1000, RZ ;  /* 0x00001000070e7824 */ /* 0x000fe200078e00ff */
[----:B------:R-:W-:Y:S01]  /*5010*/  R2UR UR9, R22 ;  /* 0x00000000160972ca */ /* 0x000fe200000e0000 */
[----:B------:R-:W-:Y:S01]  /*5020*/  VIADD R4, R4, 0xffffffff ;  /* 0xffffffff04047836 */ /* 0x000fe20000000000 */
[----:B------:R-:W-:Y:S01]  /*5030*/  R2UR UR11, R20 ;  /* 0x00000000140b72ca */ /* 0x000fe200000e0000 */
[--C-:B------:R-:W-:Y:S01]  /*5040*/  IMAD R13, R11, 0x800, R14.reuse ;  /* 0x000008000b0d7824 */ /* 0x100fe200078e020e */
[----:B------:R-:W-:Y:S01]  /*5050*/  IADD3 R14, R24, 0x6100, R14 ;  /* 0x00006100180e7810 */ /* 0x000fe20007ffe00e */
[----:B------:R-:W-:Y:S01]  /*5060*/  UIADD3 UR6, UP0, UR22, 0xf0, URZ ;  /* 0x000000f016067890 */ /* 0x000fe2000ff1e03f */
[----:B------:R-:W-:Y:S01]  /*5070*/  R2UR UR10, R21 ;  /* 0x00000000150a72ca */ /* 0x000fe200000e0000 */
[----:B------:R-:W-:Y:S01]  /*5080*/  IMAD R13, R13, 0x2, R24 ;  /* 0x000000020d0d7824 */ /* 0x000fe200078e0218 */
[----:B------:R-:W-:Y:S01]  /*5090*/  R2UR UR12, R6 ;  /* 0x00000000060c72ca */ /* 0x000fe200000e0000 */
[----:B------:R-:W-:Y:S01]  /*50a0*/  UIADD3 UR24, UP1, UR22, 0x1f0, URZ ;  /* 0x000001f016187890 */ /* 0x000fe2000ff3e03f */
[----:B------:R-:W-:Y:S01]  /*50b0*/  R2UR UR16, R14 ;  /* 0x000000000e1072ca */ /* 0x000fe200000e0000 */
[----:B------:R-:W-:Y:S01]  /*50c0*/  UIADD3.X UR7, URZ, UR23, URZ, UP0, !UPT ;  /* 0x000000173f077290 */ /* 0x000fe200087fe43f */
[----:B------:R-:W-:Y:S01]  /*50d0*/  R2UR UR5, R13 ;  /* 0x000000000d0572ca */ /* 0x000fe200000e0000 */
[----:B------:R-:W-:Y:S01]  /*50e0*/  VIADD R7, R7, 0x1 ;  /* 0x0000000107077836 */ /* 0x000fe20000000000 */
[----:B------:R-:W-:Y:S01]  /*50f0*/  R2UR UR19, R15 ;  /* 0x000000000f1372ca */ /* 0x000fe200000e0000 */
[----:B------:R-:W-:Y:S01]  /*5100*/  UIADD3.X UR25, URZ, UR23, URZ, UP1, !UPT ;  /* 0x000000173f197290 */ /* 0x000fe20008ffe43f */
[----:B------:R-:W-:Y:S01]  /*5110*/  ISETP.GT.AND P1, PT, R4, 0x1, PT ;  /* 0x000000010400780c */ /* 0x000fe20003f24270 */
[----:B------:R-:W-:Y:S01]  /*5120*/  UMOV UR14, 0x0 ;  /* 0x00000000000e7882 */ /* 0x000fe20000000000 */
[----:B------:R-:W-:Y:S01]  /*5130*/  UMOV UR15, 0x10000000 ;  /* 0x10000000000f7882 */ /* 0x000fe20000000000 */
[----:B------:R-:W-:Y:S01]  /*5140*/  ISETP.NE.AND P0, PT, R7, 0x3, PT ;  /* 0x000000030700780c */ /* 0x000fe20003f05270 */
[----:B------:R-:W-:-:S03]  /*5150*/  VIADD R21, R21, 0x20 ;  /* 0x0000002015157836 */ /* 0x000fc60000000000 */
[----:B------:R-:W-:Y:S02]  /*5160*/  SEL R14, RZ, 0x1, P0 ;  /* 0x00000001ff0e7807 */ /* 0x000fe40000000000 */
[----:B------:R-:W-:Y:S01]  /*5170*/  UIADD3 UR8, UR5, 0x100, URZ ;  /* 0x0000010005087890 */ /* 0x000fe2000fffe03f */
[----:B------:R-:W-:Y:S02]  /*5180*/  SEL R7, R7, RZ, P0 ;  /* 0x000000ff07077207 */ /* 0x000fe40000000000 */
[----:B------:R-:W-:Y:S01]  /*5190*/  UMOV UR5, 0x30000 ;  /* 0x0003000000057882 */ /* 0x000fe20000000000 */
[----:B------:R-:W-:-:S05]  /*51a0*/  LOP3.LUT R5, R5, R14, RZ, 0x3c, !PT ;  /* 0x0000000e05057212 */ /* 0x000fca00078e3cff */
[----:B------:R0:W-:Y:S02]  /*51b0*/  UTMALDG.3D.MULTICAST [UR8], [UR6], UR5, desc[UR14] ;  /* 0x00000e08060073b4 */ /* 0x0001e40008011805 */
[----:B0-----:R-:W-:Y:S01]  /*51c0*/  UMOV UR8, UR16 ;  /* 0x0000001000087c82 */ /* 0x001fe20008000000 */
[----:B------:R-:W-:Y:S02]  /*51d0*/  UMOV UR11, UR19 ;  /* 0x00000013000b7c82 */ /* 0x000fe40008000000 */
[----:B------:R0:W-:Y:S02]  /*51e0*/  UTMALDG.3D [UR8], [UR24], desc[UR14] ;  /* 0x00000e08180075b4 */ /* 0x0001e40008011000 */
[----:B0-----:R-:W-:Y:S05]  /*51f0*/  @P1 BRA `(.L_x_110) ;  /* 0xfffffffc00441947 */ /* 0x001fea000383ffff */
.L_x_107:
[----:B------:R-:W-:Y:S05]  /*5200*/  BSYNC B1 ;  /* 0x0000000000017941 */ /* 0x000fea0003800000 */
.L_x_106:
[----:B------:R-:W-:Y:S01]  /*5210*/  LOP3.LUT P1, RZ, R9, 0xff, RZ, 0xc0, !PT ;  /* 0x000000ff09ff7812 */ /* 0x000fe2000782c0ff */
[C---:B------:R-:W-:Y:S01]  /*5220*/  IMAD.IADD R6, R10.reuse, 0x1, R3 ;  /* 0x000000010a067824 */ /* 0x040fe200078e0203 */
[----:B------:R-:W-:Y:S01]  /*5230*/  ULDC.64 UR6, c[0x0][0x650] ;  /* 0x0001940000067ab9 */ /* 0x000fe20000000a00 */
[----:B------:R-:W-:Y:S01]  /*5240*/  ISETP.GE.U32.AND P2, PT, R10, 0x3, PT ;  /* 0x000000030a00780c */ /* 0x000fe20003f46070 */
[----:B------:R-:W-:Y:S01]  /*5250*/  BSSY B1, `(.L_x_111) ;  /* 0x000006b000017945 */ /* 0x000fe20003800000 */
[----:B------:R-:W-:Y:S01]  /*5260*/  IMAD.MOV.U32 R20, RZ, RZ, -0x1 ;  /* 0xffffffffff147424 */ /* 0x000fe200078e00ff */
[----:B------:R-:W-:Y:S01]  /*5270*/  ISETP.GT.U32.AND P0, PT, R6, 0x2, PT ;  /* 0x000000020600780c */ /* 0x000fe20003f04070 */
[----:B------:R-:W-:Y:S01]  /*5280*/  IMAD.MOV.U32 R13, RZ, RZ, -0x1 ;  /* 0xffffffffff0d7424 */ /* 0x000fe200078e00ff */
[----:B------:R-:W-:Y:S02]  /*5290*/  PRMT R9, RZ, 0x7610, R9 ;  /* 0x00007610ff097816 */ /* 0x000fe40000000009 */
[----:B------:R-:W-:-:S03]  /*52a0*/  ISETP.LT.U32.AND P0, PT, R10, 0x3, P0 ;  /* 0x000000030a00780c */ /* 0x000fc60000701070 */
[----:B------:R-:W0:Y:S01]  /*52b0*/  @P1 S2R R11, SR_CgaCtaId ;  /* 0x00000000000b1919 */ /* 0x000e220000008800 */
[----:B------:R-:W-:-:S04]  /*52c0*/  @P1 MOV R4, 0x400 ;  /* 0x0000040000041802 */ /* 0x000fc80000000f00 */
[----:B0-----:R-:W-:Y:S01]  /*52d0*/  @P1 LEA R3, R11, R4, 0x18 ;  /* 0x000000040b031211 */ /* 0x001fe200078ec0ff */
[----:B------:R-:W-:-:S03]  /*52e0*/  IMAD.WIDE.U32 R4, R6, -0x55555555, RZ ;  /* 0xaaaaaaab06047825 */ /* 0x000fc600078e00ff */
[----:B------:R0:W-:Y:S01]  /*52f0*/  @P1 SYNCS.ARRIVE.TRANS64.A1T0 RZ, [R3+URZ+0x48], RZ ;  /* 0x000048ff03ff19a7 */ /* 0x0001e2000810003f */
[----:B------:R-:W-:Y:S02]  /*5300*/  IADD3 R16, P1, R16, UR20, RZ ;  /* 0x0000001410107c10 */ /* 0x000fe4000ff3e0ff */
[----:B------:R-:W-:Y:S02]  /*5310*/  SHF.R.U32.HI R5, RZ, 0x1, R5 ;  /* 0x00000001ff057819 */ /* 0x000fe40000011605 */
[----:B------:R-:W-:Y:S02]  /*5320*/  IADD3.X R17, R17, UR13, RZ, P1, !PT ;  /* 0x0000000d11117c10 */ /* 0x000fe40008ffe4ff */
[----:B------:R-:W-:Y:S02]  /*5330*/  PRMT R4, RZ, 0x7610, R4 ;  /* 0x00007610ff047816 */ /* 0x000fe40000000004 */
[----:B0-----:R-:W-:Y:S02]  /*5340*/  SEL R3, RZ, 0x1, !P0 ;  /* 0x00000001ff037807 */ /* 0x001fe40004000000 */
[----:B------:R-:W-:-:S02]  /*5350*/  ISETP.GE.U32.AND P0, PT, R16, UR6, PT ;  /* 0x0000000610007c0c */ /* 0x000fc4000bf06070 */
[----:B------:R-:W-:Y:S01]  /*5360*/  LOP3.LUT R0, R0, R3, RZ, 0x3c, !PT ;  /* 0x0000000300007212 */ /* 0x000fe200078e3cff */
[----:B------:R-:W-:Y:S01]  /*5370*/  IMAD R3, R5, -0x3, R6 ;  /* 0xfffffffd05037824 */ /* 0x000fe200078e0206 */
[----:B------:R-:W-:Y:S01]  /*5380*/  ISETP.GE.U32.AND.EX P0, PT, R17, UR7, PT, P0 ;  /* 0x0000000711007c0c */ /* 0x000fe2000bf06100 */
[----:B------:R-:W-:Y:S01]  /*5390*/  IMAD.MOV.U32 R6, RZ, RZ, -0x1 ;  /* 0xffffffffff067424 */ /* 0x000fe200078e00ff */
[----:B------:R-:W-:-:S11]  /*53a0*/  @P2 LOP3.LUT R0, R0, 0x1, R5, 0x78, !PT ;  /* 0x0000000100002812 */ /* 0x000fd600078e7805 */
[----:B------:R-:W-:Y:S05]  /*53b0*/  @P0 BRA `(.L_x_112) ;  /* 0x0000000400500947 */ /* 0x000fea0003800000 */
[----:B------:R-:W0:Y:S01]  /*53c0*/  S2R R15, SR_CTAID.X ;  /* 0x00000000000f7919 */ /* 0x000e220000002500 */
[----:B------:R-:W-:Y:S01]  /*53d0*/  ULDC.64 UR6, c[0x0][0x628] ;  /* 0x00018a0000067ab9 */ /* 0x000fe20000000a00 */
[----:B------:R-:W1:Y:S01]  /*53e0*/  LDC R20, c[0x0][0x144] ;  /* 0x00005100ff147b82 */ /* 0x000e620000000800 */
[----:B------:R-:W-:Y:S01]  /*53f0*/  ISETP.NE.U32.AND P0, PT, RZ, UR6, PT ;  /* 0x00000006ff007c0c */ /* 0x000fe2000bf05070 */
[----:B------:R-:W2:Y:S01]  /*5400*/  S2R R13, SR_CTAID.Y ;  /* 0x00000000000d7919 */ /* 0x000ea20000002600 */
[----:B------:R-:W-:Y:S01]  /*5410*/  ULDC UR8, c[0x0][0x630] ;  /* 0x00018c0000087ab9 */ /* 0x000fe20000000800 */
[----:B------:R-:W-:Y:S01]  /*5420*/  ULDC UR9, c[0x0][0x150] ;  /* 0x0000540000097ab9 */ /* 0x000fe20000000800 */
[----:B------:R-:W-:Y:S01]  /*5430*/  ISETP.NE.AND.EX P0, PT, RZ, UR7, PT, P0 ;  /* 0x00000007ff007c0c */ /* 0x000fe2000bf05300 */
[----:B------:R-:W-:Y:S02]  /*5440*/  IMAD.MOV.U32 R4, RZ, RZ, R16 ;  /* 0x000000ffff047224 */ /* 0x000fe400078e0010 */
[----:B------:R-:W-:Y:S01]  /*5450*/  IMAD.MOV.U32 R5, RZ, RZ, R17 ;  /* 0x000000ffff057224 */ /* 0x000fe200078e0011 */
[----:B0-----:R-:W-:-:S09]  /*5460*/  I2FP.F32.U32 R22, R15 ;  /* 0x0000000f00167245 */ /* 0x001fd20000201000 */
[----:B------:R-:W-:Y:S05]  /*5470*/  @!P0 BRA `(.L_x_113) ;  /* 0x0000000000288947 */ /* 0x000fea0003800000 */
[----:B------:R-:W-:Y:S02]  /*5480*/  ULDC UR5, c[0x0][0x634] ;  /* 0x00018d0000057ab9 */ /* 0x000fe40000000800 */
[----:B------:R-:W-:-:S05]  /*5490*/  IADD3 R5, P0, R16, UR5, RZ ;  /* 0x0000000510057c10 */ /* 0x000fca000ff1e0ff */
[----:B------:R-:W-:-:S04]  /*54a0*/  IMAD.X R21, RZ, RZ, R17, P0 ;  /* 0x000000ffff157224 */ /* 0x000fc800000e0611 */
[----:B------:R-:W-:-:S04]  /*54b0*/  IMAD.WIDE.U32 R6, R21, UR6, RZ ;  /* 0x0000000615067c25 */ /* 0x000fc8000f8e00ff */
[----:B------:R-:W-:-:S04]  /*54c0*/  IMAD.WIDE.U32 R6, P0, R5, UR7, R6 ;  /* 0x0000000705067c25 */ /* 0x000fc8000f800006 */
[----:B------:R-:W-:-:S04]  /*54d0*/  IMAD.WIDE.U32 R4, R5, UR6, RZ ;  /* 0x0000000605047c25 */ /* 0x000fc8000f8e00ff */
[----:B------:R-:W-:Y:S01]  /*54e0*/  IMAD.MOV.U32 R4, RZ, RZ, R7 ;  /* 0x000000ffff047224 */ /* 0x000fe200078e0007 */
[----:B------:R-:W-:Y:S01]  /*54f0*/  IADD3 RZ, P1, R5, R6, RZ ;  /* 0x0000000605ff7210 */ /* 0x000fe20007f3e0ff */
[----:B------:R-:W-:-:S04]  /*5500*/  IMAD.X R5, RZ, RZ, RZ, P0 ;  /* 0x000000ffff057224 */ /* 0x000fc800000e06ff */
[----:B------:R-:W-:-:S08]  /*5510*/  IMAD.WIDE.U32.X R4, R21, UR7, R4, P1 ;  /* 0x0000000715047c25 */ /* 0x000fd000088e0404 */
.L_x_113:
[----:B------:R-:W-:Y:S01]  /*5520*/  FMUL R22, R22, UR9 ;  /* 0x0000000916167c20 */ /* 0x000fe20008400000 */
[--C-:B------:R-:W-:Y:S01]  /*5530*/  SHF.R.U64 R14, R4, UR8, R5.reuse ;  /* 0x00000008040e7c19 */ /* 0x100fe20008001205 */
[----:B------:R-:W-:Y:S01]  /*5540*/  ULDC.64 UR6, c[0x0][0x620] ;  /* 0x0001880000067ab9 */ /* 0x000fe20000000a00 */
[----:B------:R-:W-:Y:S01]  /*5550*/  SHF.R.U32.HI R4, RZ, UR8, R5 ;  /* 0x00000008ff047c19 */ /* 0x000fe20008011605 */
[----:B------:R-:W-:Y:S01]  /*5560*/  ULDC.64 UR8, c[0x0][0x640] ;  /* 0x0001900000087ab9 */ /* 0x000fe20000000a00 */
[----:B------:R-:W-:Y:S01]  /*5570*/  IADD3 R5, P0, RZ, -R14, RZ ;  /* 0x8000000eff057210 */ /* 0x000fe20007f1e0ff */
[----:B------:R-:W0:Y:S01]  /*5580*/  F2I.U32.TRUNC.NTZ R22, R22 ;  /* 0x0000001600167305 */ /* 0x000e22000020f000 */
[----:B------:R-:W-:-:S03]  /*5590*/  ULDC UR5, c[0x0][0x618] ;  /* 0x0001860000057ab9 */ /* 0x000fc60000000800 */
[----:B------:R-:W-:Y:S01]  /*55a0*/  IMAD.X R4, RZ, RZ, ~R4, P0 ;  /* 0x000000ffff047224 */ /* 0x000fe200000e0e04 */
[----:B------:R-:W-:-:S03]  /*55b0*/  ISETP.NE.U32.AND P0, PT, RZ, UR8, PT ;  /* 0x00000008ff007c0c */ /* 0x000fc6000bf05070 */
[----:B------:R-:W-:Y:S01]  /*55c0*/  IMAD R4, R4, UR6, RZ ;  /* 0x0000000604047c24 */ /* 0x000fe2000f8e02ff */
[----:B------:R-:W-:-:S03]  /*55d0*/  ISETP.NE.AND.EX P0, PT, RZ, UR9, PT, P0 ;  /* 0x00000009ff007c0c */ /* 0x000fc6000bf05300 */
[C---:B------:R-:W-:Y:S02]  /*55e0*/  IMAD R7, R5.reuse, UR7, R4 ;  /* 0x0000000705077c24 */ /* 0x040fe4000f8e0204 */
[----:B------:R-:W-:Y:S01]  /*55f0*/  IMAD.WIDE.U32 R4, R5, UR6, R16 ;  /* 0x0000000605047c25 */ /* 0x000fe2000f8e0010 */
[----:B------:R-:W-:-:S03]  /*5600*/  ULDC UR6, c[0x0][0x154] ;  /* 0x0000550000067ab9 */ /* 0x000fc60000000800 */
[----:B0-----:R-:W-:Y:S02]  /*5610*/  IMAD.MOV R6, RZ, RZ, -R22 ;  /* 0x000000ffff067224 */ /* 0x001fe400078e0a16 */
[----:B------:R-:W-:Y:S02]  /*5620*/  IMAD.IADD R5, R5, 0x1, R7 ;  /* 0x0000000105057824 */ /* 0x000fe400078e0207 */
[----:B-1----:R-:W-:Y:S01]  /*5630*/  IMAD R15, R20, R6, R15 ;  /* 0x00000006140f7224 */ /* 0x002fe200078e020f */
[----:B--2---:R-:W-:Y:S01]  /*5640*/  I2FP.F32.U32 R6, R13 ;  /* 0x0000000d00067245 */ /* 0x004fe20000201000 */
[----:B------:R-:W0:Y:S01]  /*5650*/  LDC R20, c[0x0][0x148] ;  /* 0x00005200ff147b82 */ /* 0x000e220000000800 */
[--C-:B------:R-:W-:Y:S02]  /*5660*/  SHF.R.U64 R21, R4, UR5, R5.reuse ;  /* 0x0000000504157c19 */ /* 0x100fe40008001205 */
[----:B------:R-:W-:Y:S01]  /*5670*/  SHF.R.U32.HI R4, RZ, UR5, R5 ;  /* 0x00000005ff047c19 */ /* 0x000fe20008011605 */
[----:B------:R-:W-:Y:S01]  /*5680*/  FMUL R6, R6, UR6 ;  /* 0x0000000606067c20 */ /* 0x000fe20008400000 */
[----:B------:R-:W-:-:S02]  /*5690*/  ULDC UR5, c[0x0][0x608] ;  /* 0x0001820000057ab9 */ /* 0x000fc40000000800 */
[--C-:B------:R-:W-:Y:S01]  /*56a0*/  SHF.R.U64 R23, R21, UR5, R4.reuse ;  /* 0x0000000515177c19 */ /* 0x100fe20008001204 */
[----:B------:R1:W2:Y:S01]  /*56b0*/  F2I.U32.TRUNC.NTZ R24, R6 ;  /* 0x0000000600187305 */ /* 0x0002a2000020f000 */
[----:B------:R-:W-:Y:S01]  /*56c0*/  SHF.R.U32.HI R4, RZ, UR5, R4 ;  /* 0x00000005ff047c19 */ /* 0x000fe20008011604 */
[----:B------:R-:W-:-:S03]  /*56d0*/  ULDC UR5, c[0x0][0x658] ;  /* 0x0001960000057ab9 */ /* 0x000fc60000000800 */
[--C-:B------:R-:W-:Y:S02]  /*56e0*/  SHF.R.U64 R22, R23, UR5, R4.reuse ;  /* 0x0000000517167c19 */ /* 0x100fe40008001204 */
[----:B------:R-:W-:-:S03]  /*56f0*/  SHF.R.U32.HI R25, RZ, UR5, R4 ;  /* 0x00000005ff197c19 */ /* 0x000fc60008011604 */
[----:B------:R-:W-:Y:S02]  /*5700*/  IMAD.MOV.U32 R4, RZ, RZ, R22 ;  /* 0x000000ffff047224 */ /* 0x000fe400078e0016 */
[----:B------:R-:W-:Y:S01]  /*5710*/  IMAD.MOV.U32 R5, RZ, RZ, R25 ;  /* 0x000000ffff057224 */ /* 0x000fe200078e0019 */
[----:B-1----:R-:W-:Y:S06]  /*5720*/  @!P0 BRA `(.L_x_114) ;  /* 0x0000000000288947 */ /* 0x002fec0003800000 */
        /* <DEDUP_REMOVED lines=10> */
.L_x_114:
[----:B------:R-:W-:Y:S01]  /*57d0*/  ISETP.NE.AND P0, PT, R2, 0x1, PT ;  /* 0x000000010200780c */ /* 0x000fe20003f05270 */
[----:B------:R-:W-:Y:S01]  /*57e0*/  ULDC UR5, c[0x0][0x648] ;  /* 0x0001920000057ab9 */ /* 0x000fe20000000800 */
[----:B------:R-:W-:Y:S01]  /*57f0*/  LOP3.LUT R23, R23, UR17, RZ, 0xc0, !PT ;  /* 0x0000001117177c12 */ /* 0x000fe2000f8ec0ff */
[----:B--2---:R-:W-:Y:S01]  /*5800*/  IMAD.MOV R24, RZ, RZ, -R24 ;  /* 0x000000ffff187224 */ /* 0x004fe200078e0a18 */
[----:B------:R-:W-:Y:S01]  /*5810*/  SHF.R.U64 R4, R4, UR5, R5 ;  /* 0x0000000504047c19 */ /* 0x000fe20008001205 */
[----:B------:R-:W-:Y:S01]  /*5820*/  ULDC UR5, c[0x0][0x638] ;  /* 0x00018e0000057ab9 */ /* 0x000fe20000000800 */
[----:B------:R-:W-:Y:S01]  /*5830*/  LOP3.LUT R21, R21, UR4, RZ, 0xc0, !PT ;  /* 0x0000000415157c12 */ /* 0x000fe2000f8ec0ff */
[----:B------:R-:W-:Y:S01]  /*5840*/  ULDC UR6, c[0x0][0x610] ;  /* 0x0001840000067ab9 */ /* 0x000fe20000000800 */
[----:B------:R-:W-:Y:S02]  /*5850*/  IMAD.MOV.U32 R6, RZ, RZ, R14 ;  /* 0x000000ffff067224 */ /* 0x000fe400078e000e */
[----:B------:R-:W-:-:S02]  /*5860*/  IMAD.MOV R5, RZ, RZ, -R4 ;  /* 0x000000ffff057224 */ /* 0x000fc400078e0a04 */
[----:B------:R-:W-:Y:S02]  /*5870*/  IMAD R4, R4, UR18, R23 ;  /* 0x0000001204047c24 */ /* 0x000fe4000f8e0217 */
[----:B0-----:R-:W-:Y:S02]  /*5880*/  @P0 IMAD R15, R20, R24, R13 ;  /* 0x00000018140f0224 */ /* 0x001fe400078e020d */
[----:B------:R-:W-:Y:S01]  /*5890*/  IMAD R22, R5, UR5, R22 ;  /* 0x0000000505167c24 */ /* 0x000fe2000f8e0216 */
[----:B------:R-:W-:Y:S01]  /*58a0*/  ULDC UR5, c[0x0][0x600] ;  /* 0x0001800000057ab9 */ /* 0x000fe20000000800 */
[----:B------:R-:W-:Y:S02]  /*58b0*/  IMAD R15, R4, UR6, R15 ;  /* 0x00000006040f7c24 */ /* 0x000fe4000f8e020f */
[----:B------:R-:W-:Y:S02]  /*58c0*/  IMAD R22, R22, UR5, R21 ;  /* 0x0000000516167c24 */ /* 0x000fe4000f8e0215 */
[----:B------:R-:W-:-:S03]  /*58d0*/  IMAD.MOV.U32 R4, RZ, RZ, 0x1 ;  /* 0x00000001ff047424 */ /* 0x000fc600078e00ff */
[----:B------:R-:W-:Y:S02]  /*58e0*/  SEL R13, R22, R15, !P0 ;  /* 0x0000000f160d7207 */ /* 0x000fe40004000000 */
[----:B------:R-:W-:-:S07]  /*58f0*/  SEL R20, R15, R22, !P0 ;  /* 0x000000160f147207 */ /* 0x000fce0004000000 */
.L_x_112:
[----:B------:R-:W-:Y:S05]  /*5900*/  BSYNC B1 ;  /* 0x0000000000017941 */ /* 0x000fea0003800000 */
.L_x_111:
[----:B------:R-:W-:-:S13]  /*5910*/  LOP3.LUT P0, RZ, R4, 0xff, RZ, 0xc0, !PT ;  /* 0x000000ff04ff7812 */ /* 0x000fda000780c0ff */
[----:B------:R-:W-:Y:S05]  /*5920*/  @P0 BRA `(.L_x_115) ;  /* 0xfffffff400400947 */ /* 0x000fea000383ffff */
[----:B------:R-:W-:Y:S05]  /*5930*/  BSYNC B0 ;  /* 0x0000000000007941 */ /* 0x000fea0003800000 */
.L_x_104:
[----:B------:R-:W-:-:S03]  /*5940*/  UMOV UR5, 0xffffffff ;  /* 0xffffffff00057882 */ /* 0x000fc60000000000 */
[----:B------:R-:W-:Y:S05]  /*5950*/  BRA.DIV UR5, `(.L_x_116) ;  /* 0x0000000205f07947 */ /* 0x000fea000b800000 */
[----:B------:R-:W-:-:S13]  /*5960*/  ELECT P6, URZ, PT ;  /* 0x00000000003f782f */ /* 0x000fda00038c0000 */
.L_x_129:
[----:B------:R-:W-:Y:S04]  /*5970*/  BSSY B0, `(.L_x_117) ;  /* 0x0000022000007945 */ /* 0x000fe80003800000 */
[----:B------:R-:W-:Y:S05]  /*5980*/  @!P6 BRA `(.L_x_118) ;  /* 0x000000000080e947 */ /* 0x000fea0003800000 */
[----:B------:R-:W-:-:S04]  /*5990*/  LOP3.LUT R19, R19, 0x2, RZ, 0xfc, !PT ;  /* 0x0000000213137812 */ /* 0x000fc800078efcff */
[----:B------:R-:W-:-:S13]  /*59a0*/  ISETP.NE.AND P0, PT, R19, 0x3, PT ;  /* 0x000000031300780c */ /* 0x000fda0003f05270 */
[----:B------:R-:W-:Y:S05]  /*59b0*/  @!P0 BRA `(.L_x_119) ;  /* 0x0000000000048947 */ /* 0x000fea0003800000 */
[----:B------:R-:W-:Y:S01]  /*59c0*/  BPT.TRAP 0x1 ;  /* 0x000000040000795c */ /* 0x000fe20000300000 */
.L_x_119:
[----:B------:R-:W0:Y:S01]  /*59d0*/  S2R R5, SR_CgaCtaId ;  /* 0x0000000000057919 */ /* 0x000e220000008800 */
[----:B------:R-:W-:Y:S02]  /*59e0*/  MOV R2, 0x400 ;  /* 0x0000040000027802 */ /* 0x000fe40000000f00 */
[----:B------:R-:W-:Y:S02]  /*59f0*/  SHF.L.U32 R4, R0, 0x1f, RZ ;  /* 0x0000001f00047819 */ /* 0x000fe400000006ff */
[----:B0-----:R-:W-:-:S05]  /*5a00*/  LEA R2, R5, R2, 0x18 ;  /* 0x0000000205027211 */ /* 0x001fca00078ec0ff */
[----:B------:R-:W-:-:S04]  /*5a10*/  VIADD R2, R2, 0x18 ;  /* 0x0000001802027836 */ /* 0x000fc80000000000 */
[C---:B------:R-:W-:Y:S02]  /*5a20*/  IMAD R7, R3.reuse, 0x8, R2 ;  /* 0x0000000803077824 */ /* 0x040fe400078e0202 */
[----:B------:R-:W-:Y:S02]  /*5a30*/  VIADD R3, R3, 0x1 ;  /* 0x0000000103037836 */ /* 0x000fe40000000000 */
[----:B------:R-:W0:Y:S03]  /*5a40*/  SYNCS.PHASECHK.TRANS64.TRYWAIT P0, [R7+URZ], R4 ;  /* 0x00000004070075a7 */ /* 0x000e26000800017f */
[----:B------:R-:W-:-:S04]  /*5a50*/  ISETP.NE.AND P1, PT, R3, 0x3, PT ;  /* 0x000000030300780c */ /* 0x000fc80003f25270 */
[----:B------:R-:W-:Y:S02]  /*5a60*/  SEL R5, RZ, 0x1, P1 ;  /* 0x00000001ff057807 */ /* 0x000fe40000800000 */
[----:B------:R-:W-:Y:S02]  /*5a70*/  SEL R3, R3, RZ, P1 ;  /* 0x000000ff03037207 */ /* 0x000fe40000800000 */
[----:B------:R-:W-:-:S03]  /*5a80*/  LOP3.LUT R9, R0, R5, RZ, 0x3c, !PT ;  /* 0x0000000500097212 */ /* 0x000fc600078e3cff */
[----:B------:R-:W-:Y:S01]  /*5a90*/  IMAD R6, R3, 0x8, R2 ;  /* 0x0000000803067824 */ /* 0x000fe200078e0202 */
[----:B------:R-:W-:Y:S01]  /*5aa0*/  SHF.L.U32 R5, R9, 0x1f, RZ ;  /* 0x0000001f09057819 */ /* 0x000fe200000006ff */
[----:B0-----:R-:W-:Y:S06]  /*5ab0*/  @!P0 BRA `(.L_x_120) ;  /* 0x0000000000b88947 */ /* 0x001fec0003800000 */
.L_x_130:
[----:B------:R-:W1:Y:S01]  /*5ac0*/  SYNCS.PHASECHK.TRANS64.TRYWAIT P0, [R6+URZ], R5 ;  /* 0x00000005060075a7 */ /* 0x000e62000800017f */
[----:B------:R-:W-:-:S05]  /*5ad0*/  VIADD R0, R3, 0x1 ;  /* 0x0000000103007836 */ /* 0x000fca0000000000 */
[----:B------:R-:W-:-:S04]  /*5ae0*/  ISETP.NE.AND P1, PT, R0, 0x3, PT ;  /* 0x000000030000780c */ /* 0x000fc80003f25270 */
[----:B0-----:R-:W-:Y:S02]  /*5af0*/  SEL R4, RZ, 0x1, P1 ;  /* 0x00000001ff047807 */ /* 0x001fe40000800000 */
[----:B------:R-:W-:Y:S02]  /*5b00*/  SEL R3, R0, RZ, P1 ;  /* 0x000000ff00037207 */ /* 0x000fe40000800000 */
[----:B------:R-:W-:Y:S01]  /*5b10*/  LOP3.LUT R0, R9, R4, RZ, 0x3c, !PT ;  /* 0x0000000409007212 */ /* 0x000fe200078e3cff */
[----:B-1----:R-:W-:Y:S06]  /*5b20*/  @!P0 BRA `(.L_x_121) ;  /* 0x0000000000b08947 */ /* 0x002fec0003800000 */
.L_x_131:
[----:B------:R-:W-:Y:S01]  /*5b30*/  IMAD R3, R3, 0x8, R2 ;  /* 0x0000000803037824 */ /* 0x000fe200078e0202 */
[----:B------:R-:W-:-:S07]  /*5b40*/  SHF.L.U32 R0, R0, 0x1f, RZ ;  /* 0x0000001f00007819 */ /* 0x000fce00000006ff */
.L_x_122:
[----:B-1----:R1:W2:Y:S02]  /*5b50*/  SYNCS.PHASECHK.TRANS64.TRYWAIT P0, [R3+URZ], R0 ;  /* 0x00000000030075a7 */ /* 0x0022a4000800017f */
[----:B--2---:R-:W-:Y:S05]  /*5b60*/  @!P0 NANOSLEEP.SYNCS 0x989680 ;  /* 0x009896800000895d */ /* 0x004fea0003900000 */
[----:B------:R-:W2:Y:S02]  /*5b70*/  @!P0 SYNCS.PHASECHK.TRANS64 P0, [R3+URZ], R0 ;  /* 0x00000000030085a7 */ /* 0x000ea4000800007f */
[----:B--2---:R-:W-:Y:S05]  /*5b80*/  @!P0 BRA `(.L_x_122) ;  /* 0xfffffffc00f08947 */ /* 0x004fea000383ffff */
.L_x_118:
[----:B------:R-:W-:Y:S05]  /*5b90*/  BSYNC B0 ;  /* 0x0000000000007941 */ /* 0x000fea0003800000 */
.L_x_117:
[----:B------:R-:W-:Y:S05]  /*5ba0*/  EXIT ;  /* 0x000000000000794d */ /* 0x000fea0003800000 */
.L_x_21:
[----:B---3--:R3:W4:Y:S02]  /*5bb0*/  SYNCS.PHASECHK.TRANS64.TRYWAIT P1, [R3+URZ], R0 ;  /* 0x00000000030075a7 */ /* 0x008724000802017f */
[----:B----4-:R-:W-:Y:S05]  /*5bc0*/  @!P1 NANOSLEEP.SYNCS 0x989680 ;  /* 0x009896800000995d */ /* 0x010fea0003900000 */
[----:B------:R-:W4:Y:S02]  /*5bd0*/  @!P1 SYNCS.PHASECHK.TRANS64 P1, [R3+URZ], R0 ;  /* 0x00000000030095a7 */ /* 0x000f24000802007f */
[----:B----4-:R-:W-:Y:S05]  /*5be0*/  @!P1 BRA `(.L_x_21) ;  /* 0xfffffffc00f09947 */ /* 0x010fea000383ffff */
[----:B------:R-:W-:Y:S05]  /*5bf0*/  BRA `(.L_x_20) ;  /* 0xffffffb800207947 */ /* 0x000fea000383ffff */
.L_x_26:
[----:B-1----:R1:W2:Y:S02]  /*5c00*/  SYNCS.PHASECHK.TRANS64.TRYWAIT P1, [R5+URZ], R4 ;  /* 0x00000004050075a7 */ /* 0x0022a4000802017f */
[----:B--2---:R-:W-:Y:S05]  /*5c10*/  @!P1 NANOSLEEP.SYNCS 0x989680 ;  /* 0x009896800000995d */ /* 0x004fea0003900000 */
[----:B------:R-:W2:Y:S02]  /*5c20*/  @!P1 SYNCS.PHASECHK.TRANS64 P1, [R5+URZ], R4 ;  /* 0x00000004050095a7 */ /* 0x000ea4000802007f */
[----:B--2---:R-:W-:Y:S05]  /*5c30*/  @!P1 BRA `(.L_x_26) ;  /* 0xfffffffc00f09947 */ /* 0x004fea000383ffff */
[----:B------:R-:W-:Y:S05]  /*5c40*/  BRA `(.L_x_25) ;  /* 0xffffffb800d07947 */ /* 0x000fea000383ffff */
.L_x_105:
[----:B------:R-:W-:Y:S01]  /*5c50*/  BSSY B1, `(.L_x_123) ;  /* 0x0000006000017945 */ /* 0x000fe20003800000 */
[----:B------:R-:W-:-:S07]  /*5c60*/  IMAD.MOV.U32 R15, RZ, RZ, -0x1 ;  /* 0xffffffffff0f7424 */ /* 0x000fce00078e00ff */
[----:B------:R-:W-:Y:S05]  /*5c70*/  WARPSYNC.COLLECTIVE R15, `(.L_x_124) ;  /* 0x000000000f0c7348 */ /* 0x000fea0003c00000 */
[----:B------:R-:W-:Y:S02]  /*5c80*/  ELECT P6, UR62, PT ;  /* 0x00000000003e782f */ /* 0x000fe400038c0000 */
[----:B------:R-:W-:Y:S01]  /*5c90*/  MOV R14, UR62 ;  /* 0x0000003e000e7c02 */ /* 0x000fe20008000f00 */
[----:B------:R-:W-:Y:S10]  /*5ca0*/  ENDCOLLECTIVE ;  /* 0x000000000000791b */ /* 0x000ff40003800000 */
.L_x_124:
[----:B------:R-:W-:Y:S05]  /*5cb0*/  BSYNC B1 ;  /* 0x0000000000017941 */ /* 0x000fea0003800000 */
.L_x_123:
[----:B------:R-:W-:Y:S05]  /*5cc0*/  BRA `(.L_x_125) ;  /* 0xfffffff000647947 */ /* 0x000fea000383ffff */
.L_x_108:
[----:B-1----:R1:W2:Y:S02]  /*5cd0*/  SYNCS.PHASECHK.TRANS64.TRYWAIT P0, [R22+URZ+0x18], R13 ;  /* 0x0000180d160075a7 */ /* 0x0022a4000800017f */
[----:B--2---:R-:W-:Y:S05]  /*5ce0*/  @!P0 NANOSLEEP.SYNCS 0x989680 ;  /* 0x009896800000895d */ /* 0x004fea0003900000 */
[----:B------:R-:W2:Y:S02]  /*5cf0*/  @!P0 SYNCS.PHASECHK.TRANS64 P0, [R22+URZ+0x18], R13 ;  /* 0x0000180d160085a7 */ /* 0x000ea4000800007f */
[----:B--2---:R-:W-:Y:S05]  /*5d00*/  @!P0 BRA `(.L_x_108) ;  /* 0xfffffffc00f08947 */ /* 0x004fea000383ffff */
[----:B------:R-:W-:Y:S05]  /*5d10*/  BRA `(.L_x_126) ;  /* 0xfffffff000a47947 */ /* 0x000fea000383ffff */
.L_x_116:
[----:B------:R-:W-:Y:S01]  /*5d20*/  BSSY B0, `(.L_x_127) ;  /* 0x0000006000007945 */ /* 0x000fe20003800000 */
[----:B------:R-:W-:-:S07]  /*5d30*/  IMAD.MOV.U32 R15, RZ, RZ, -0x1 ;  /* 0xffffffffff0f7424 */ /* 0x000fce00078e00ff */
[----:B------:R-:W-:Y:S05]  /*5d40*/  WARPSYNC.COLLECTIVE R15, `(.L_x_128) ;  /* 0x000000000f0c7348 */ /* 0x000fea0003c00000 */
[----:B------:R-:W-:Y:S02]  /*5d50*/  ELECT P6, UR62, PT ;  /* 0x00000000003e782f */ /* 0x000fe400038c0000 */
[----:B------:R-:W-:Y:S01]  /*5d60*/  MOV R14, UR62 ;  /* 0x0000003e000e7c02 */ /* 0x000fe20008000f00 */
[----:B------:R-:W-:Y:S10]  /*5d70*/  ENDCOLLECTIVE ;  /* 0x000000000000791b */ /* 0x000ff40003800000 */
.L_x_128:
[----:B------:R-:W-:Y:S05]  /*5d80*/  BSYNC B0 ;  /* 0x0000000000007941 */ /* 0x000fea0003800000 */
.L_x_127:
[----:B------:R-:W-:Y:S05]  /*5d90*/  BRA `(.L_x_129) ;  /* 0xfffffff800f47947 */ /* 0x000fea000383ffff */
.L_x_120:
[----:B0-----:R0:W1:Y:S02]  /*5da0*/  SYNCS.PHASECHK.TRANS64.TRYWAIT P0, [R7+URZ], R4 ;  /* 0x00000004070075a7 */ /* 0x001064000800017f */
[----:B-1----:R-:W-:Y:S05]  /*5db0*/  @!P0 NANOSLEEP.SYNCS 0x989680 ;  /* 0x009896800000895d */ /* 0x002fea0003900000 */
[----:B------:R-:W1:Y:S02]  /*5dc0*/  @!P0 SYNCS.PHASECHK.TRANS64 P0, [R7+URZ], R4 ;  /* 0x00000004070085a7 */ /* 0x000e64000800007f */
[----:B-1----:R-:W-:Y:S05]  /*5dd0*/  @!P0 BRA `(.L_x_120) ;  /* 0xfffffffc00f08947 */ /* 0x002fea000383ffff */
[----:B------:R-:W-:Y:S05]  /*5de0*/  BRA `(.L_x_130) ;  /* 0xfffffffc00347947 */ /* 0x000fea000383ffff */
.L_x_121:
[----:B0-----:R0:W1:Y:S02]  /*5df0*/  SYNCS.PHASECHK.TRANS64.TRYWAIT P0, [R6+URZ], R5 ;  /* 0x00000005060075a7 */ /* 0x001064000800017f */
[----:B-1----:R-:W-:Y:S05]  /*5e00*/  @!P0 NANOSLEEP.SYNCS 0x989680 ;  /* 0x009896800000895d */ /* 0x002fea0003900000 */
[----:B------:R-:W1:Y:S02]  /*5e10*/  @!P0 SYNCS.PHASECHK.TRANS64 P0, [R6+URZ], R5 ;  /* 0x00000005060085a7 */ /* 0x000e64000800007f */
[----:B-1----:R-:W-:Y:S05]  /*5e20*/  @!P0 BRA `(.L_x_121) ;  /* 0xfffffffc00f08947 */ /* 0x002fea000383ffff */
[----:B------:R-:W-:Y:S05]  /*5e30*/  BRA `(.L_x_131) ;  /* 0xfffffffc003c7947 */ /* 0x000fea000383ffff */
.L_x_132:
[----:B------:R-:W-:-:S00]  /*5e40*/  BRA `(.L_x_132) ;  /* 0xfffffffc00fc7947 */ /* 0x000fc0000383ffff */
[----:B------:R-:W-:-:S00]  /*5e50*/  NOP ;  /* 0x0000000000007918 */ /* 0x000fc00000000000 */
        /* <DEDUP_REMOVED lines=10> */
.L_x_133:


//--------------------- .nv.global.init           --------------------------
	.section	.nv.global.init,"aw",@progbits
.nv.global.init:
	.type		$str$22,@object
	.size		$str$22,($str$23 - $str$22)
$str$22:
        /*0000*/ 	.byte	0x6b, 0x5f, 0x74, 0x69, 0x6c, 0x65, 0x5f, 0x63, 0x6f, 0x75, 0x6e, 0x74, 0x20, 0x3e, 0x3d, 0x20
        /*0010*/ 	.byte	0x31, 0x00
	.type		$str$23,@object
	.size		$str$23,(__unnamed_1 - $str$23)
$str$23:
        /*0012*/ 	.byte	0x2f, 0x74, 0x6d, 0x70, 0x2f, 0x63, 0x75, 0x74, 0x6c, 0x61, 0x73, 0x73, 0x5f, 0x73, 0x77, 0x65
        /*0022*/ 	.byte	0x65, 0x70, 0x5f, 0x73, 0x72, 0x63, 0x2f, 0x69, 0x6e, 0x63, 0x6c, 0x75, 0x64, 0x65, 0x2f, 0x63
        /*0032*/ 	.byte	0x75, 0x74, 0x6c, 0x61, 0x73, 0x73, 0x2f, 0x67, 0x65, 0x6d, 0x6d, 0x2f, 0x63, 0x6f, 0x6c, 0x6c
        /*0042*/ 	.byte	0x65, 0x63, 0x74, 0x69, 0x76, 0x65, 0x2f, 0x73, 0x6d, 0x39, 0x30, 0x5f, 0x6d, 0x6d, 0x61, 0x5f
        /*0052*/ 	.byte	0x74, 0x6d, 0x61, 0x5f, 0x67, 0x6d, 0x6d, 0x61, 0x5f, 0x73, 0x73, 0x5f, 0x77, 0x61, 0x72, 0x70
        /*0062*/ 	.byte	0x73, 0x70, 0x65, 0x63, 0x69, 0x61, 0x6c, 0x69, 0x7a, 0x65, 0x64, 0x2e, 0x68, 0x70, 0x70, 0x00
	.type		__unnamed_1,@object
	.size		__unnamed_1,(.L_0 - __unnamed_1)
__unnamed_1:
        /*0072*/ 	.byte	0x76, 0x6f, 0x69, 0x64, 0x20, 0x63, 0x75, 0x74, 0x6c, 0x61, 0x73, 0x73, 0x3a, 0x3a, 0x67, 0x65
        /* <DEDUP_REMOVED lines=180> */
        /*0bc2*/ 	.byte	0x3a, 0x3a, 0x69, 0x64, 0x65, 0x6e, 0x74, 0x69, 0x74, 0x79, 0x5d, 0x00
.L_0:


//--------------------- .nv.shared._ZN7cutlass13device_kernelINS_4gemm6kernel13GemmUniversalIN4cute5tupleIJiiiiEEENS1_10collective13CollectiveMmaINS1_34MainloopSm90TmaGmmaWarpSpecializedILi3ENS5_IJNS4_1CILi1EEENSA_ILi2EEESB_EEENS1_35KernelTmaWarpSpecializedCooperativeEEENS5_IJNSA_ILi128EEENSA_ILi64EEENSA_ILi32EEEEEENS_10bfloat16_tENS5_IJlSB_lEEESK_SL_NS4_8TiledMMAINS4_8MMA_AtomIJNS4_4SM904GMMA27MMA_64x64x16_F32BF16BF16_SSILNSP_5MajorE0ELSR_0ELNSP_7ScaleInE1ELSS_1EEEEEENS4_6LayoutINS5_IJSC_SB_SB_EEENS5_IJSB_NSA_ILi0EEESX_EEEEENS5_IJNS4_10UnderscoreES10_S10_EEEEENS4_23SM90_TMA_LOAD_MULTICASTENS4_14ComposedLayoutINS4_7SwizzleILi2ELi4ELi3EEENS4_18smem_ptr_flag_bitsILi16EEENSV_INS5_IJNSA_ILi8EEESI_EEENS5_IJSI_SB_EEEEEEEvNS4_8identityENS4_13SM90_TMA_LOADES1D_vS1E_EENS_8epilogue10collective6detail29Sm90TmaWarpSpecializedAdapterINS1I_15DefaultEpilogueISK_SL_SL_NS1H_6thread17LinearCombinationISK_Li1EffLNS1M_9ScaleType4KindE0ELNS_15FloatRoundStyleE2ESK_EENS1_15EpilogueDefaultEEEEEvvEEEEvNT_6ParamsE --------------------------
	.section	.nv.shared._ZN7cutlass13device_kernelINS_4gemm6kernel13GemmUniversalIN4cute5tupleIJiiiiEEENS1_10collective13CollectiveMmaINS1_34MainloopSm90TmaGmmaWarpSpecializedILi3ENS5_IJNS4_1CILi1EEENSA_ILi2EEESB_EEENS1_35KernelTmaWarpSpecializedCooperativeEEENS5_IJNSA_ILi128EEENSA_ILi64EEENSA_ILi32EEEEEENS_10bfloat16_tENS5_IJlSB_lEEESK_SL_NS4_8TiledMMAINS4_8MMA_AtomIJNS4_4SM904GMMA27MMA_64x64x16_F32BF16BF16_SSILNSP_5MajorE0ELSR_0ELNSP_7ScaleInE1ELSS_1EEEEEENS4_6LayoutINS5_IJSC_SB_SB_EEENS5_IJSB_NSA_ILi0EEESX_EEEEENS5_IJNS4_10UnderscoreES10_S10_EEEEENS4_23SM90_TMA_LOAD_MULTICASTENS4_14ComposedLayoutINS4_7SwizzleILi2ELi4ELi3EEENS4_18smem_ptr_flag_bitsILi16EEENSV_INS5_IJNSA_ILi8EEESI_EEENS5_IJSI_SB_EEEEEEEvNS4_8identityENS4_13SM90_TMA_LOADES1D_vS1E_EENS_8epilogue10collective6detail29Sm90TmaWarpSpecializedAdapterINS1I_15DefaultEpilogueISK_SL_SL_NS1H_6thread17LinearCombinationISK_Li1EffLNS1M_9ScaleType4KindE0ELNS_15FloatRoundStyleE2ESK_EENS1_15EpilogueDefaultEEEEEvvEEEEvNT_6ParamsE,"aw",@nobits
	.sectionflags	@""
	.align	16
	.zero		1024


//--------------------- .nv.shared.reserved.0     --------------------------
	.section	.nv.shared.reserved.0,"aw",@nobits
	.weak		__nv_reservedSMEM_offset_0_alias
	.size		__nv_reservedSMEM_offset_0_alias, 0, 0
	.other		__nv_reservedSMEM_offset_0_alias,@"STO_CUDA_RESERVED_SHARED STV_DEFAULT"
__nv_reservedSMEM_offset_0_alias:
	.zero		0


//--------------------- .nv.global                --------------------------
	.section	.nv.global,"aw",@nobits
.nv.global:
	.type		_ZN39_INTERNAL_a72be275_4_k_cu_4cb80279_27254cute1_E,@object
	.size		_ZN39_INTERNAL_a72be275_4_k_cu_4cb80279_27254cute1_E,(_ZN39_INTERNAL_a72be275_4_k_cu_4cb80279_27254cuda3std3__45__cpo6cbeginE - _ZN39_INTERNAL_a72be275_4_k_cu_4cb80279_27254cute1_E)
_ZN39_INTERNAL_a72be275_4_k_cu_4cb80279_27254cute1_E:
	.zero		1
	.type		_ZN39_INTERNAL_a72be275_4_k_cu_4cb80279_27254cuda3std3__45__cpo6cbeginE,@object
	.size		_ZN39_INTERNAL_a72be275_4_k_cu_4cb80279_27254cuda3std3__45__cpo6cbeginE,(_ZN39_INTERNAL_a72be275_4_k_cu_4cb80279_27254cuda3std3__48in_placeE - _ZN39_INTERNAL_a72be275_4_k_cu_4cb80279_27254cuda3std3__45__cpo6cbeginE)
_ZN39_INTERNAL_a72be275_4_k_cu_4cb80279_27254cuda3std3__45__cpo6cbeginE:
	.zero		1
	.type		_ZN39_INTERNAL_a72be275_4_k_cu_4cb80279_27254cuda3std3__48in_placeE,@object
	.size		_ZN39_INTERNAL_a72be275_4_k_cu_4cb80279_27254cuda3std3__48in_placeE,(_ZN39_INTERNAL_a72be275_4_k_cu_4cb80279_27254cuda3std6ranges3__45__cpo9iter_moveE - _ZN39_INTERNAL_a72be275_4_k_cu_4cb80279_27254cuda3std3__48in_placeE)
_ZN39_INTERNAL_a72be275_4_k_cu_4cb80279_27254cuda3std3__48in_placeE:
	.zero		1
	.type		_ZN39_INTERNAL_a72be275_4_k_cu_4cb80279_27254cuda3std6ranges3__45__cpo9iter_moveE,@object
	.size		_ZN39_INTERNAL_a72be275_4_k_cu_4cb80279_27254cuda3std6ranges3__45__cpo9iter_moveE,(_ZN39_INTERNAL_a72be275_4_k_cu_4cb80279_27254cuda3std3__45__cpo5beginE - _ZN39_INTERNAL_a72be275_4_k_cu_4cb80279_27254cuda3std6ranges3__45__cpo9iter_moveE)
_ZN39_INTERNAL_a72be275_4_k_cu_4cb80279_27254cuda3std6ranges3__45__cpo9iter_moveE:
	.zero		1
	.type		_ZN39_INTERNAL_a72be275_4_k_cu_4cb80279_27254cuda3std3__45__cpo5beginE,@object
	.size		_ZN39_INTERNAL_a72be275_4_k_cu_4cb80279_27254cuda3std3__45__cpo5beginE,(_ZN39_INTERNAL_a72be275_4_k_cu_4cb80279_27254cuda3std3__441_GLOBAL__N__a72be275_4_k_cu_4cb80279_27256ignoreE - _ZN39_INTERNAL_a72be275_4_k_cu_4cb80279_27254cuda3std3__45__cpo5beginE)
_ZN39_INTERNAL_a72be275_4_k_cu_4cb80279_27254cuda3std3__45__cpo5beginE:
	.zero		1
	.type		_ZN39_INTERNAL_a72be275_4_k_cu_4cb80279_27254cuda3std3__441_GLOBAL__N__a72be275_4_k_cu_4cb80279_27256ignoreE,@object
	.size		_ZN39_INTERNAL_a72be275_4_k_cu_4cb80279_27254cuda3std3__441_GLOBAL__N__a72be275_4_k_cu_4cb80279_27256ignoreE,(_ZN39_INTERNAL_a72be275_4_k_cu_4cb80279_27254cute7productE - _ZN39_INTERNAL_a72be275_4_k_cu_4cb80279_27254cuda3std3__441_GLOBAL__N__a72be275_4_k_cu_4cb80279_27256ignoreE)
_ZN39_INTERNAL_a72be275_4_k_cu_4cb80279_27254cuda3std3__441_GLOBAL__N__a72be275_4_k_cu_4cb80279_27256ignoreE:
	.zero		1
	.type		_ZN39_INTERNAL_a72be275_4_k_cu_4cb80279_27254cute7productE,@object
	.size		_ZN39_INTERNAL_a72be275_4_k_cu_4cb80279_27254cute7productE,(_ZN39_INTERNAL_a72be275_4_k_cu_4cb80279_27254cuda3std3__45__cpo3endE - _ZN39_INTERNAL_a72be275_4_k_cu_4cb80279_27254cute7productE)
_ZN39_INTERNAL_a72be275_4_k_cu_4cb80279_27254cute7productE:
	.zero		1
	.type		_ZN39_INTERNAL_a72be275_4_k_cu_4cb80279_27254cuda3std3__45__cpo3endE,@object
	.size		_ZN39_INTERNAL_a72be275_4_k_cu_4cb80279_27254cuda3std3__45__cpo3endE,(_ZN39_INTERNAL_a72be275_4_k_cu_4cb80279_27254cuda3std3__419piecewise_constructE - _ZN39_INTERNAL_a72be275_4_k_cu_4cb80279_27254cuda3std3__45__cpo3endE)
_ZN39_INTERNAL_a72be275_4_k_cu_4cb80279_27254cuda3std3__45__cpo3endE:
	.zero		1
	.type		_ZN39_INTERNAL_a72be275_4_k_cu_4cb80279_27254cuda3std3__419piecewise_constructE,@object
	.size		_ZN39_INTERNAL_a72be275_4_k_cu_4cb80279_27254cuda3std3__419piecewise_constructE,(_ZN39_INTERNAL_a72be275_4_k_cu_4cb80279_27254cuda3std3__45__cpo4cendE - _ZN39_INTERNAL_a72be275_4_k_cu_4cb80279_27254cuda3std3__419piecewise_constructE)
_ZN39_INTERNAL_a72be275_4_k_cu_4cb80279_27254cuda3std3__419piecewise_constructE:
	.zero		1
	.type		_ZN39_INTERNAL_a72be275_4_k_cu_4cb80279_27254cuda3std3__45__cpo4cendE,@object
	.size		_ZN39_INTERNAL_a72be275_4_k_cu_4cb80279_27254cuda3std3__45__cpo4cendE,(_ZN39_INTERNAL_a72be275_4_k_cu_4cb80279_27254cuda3std6ranges3__45__cpo4swapE - _ZN39_INTERNAL_a72be275_4_k_cu_4cb80279_27254cuda3std3__45__cpo4cendE)
_ZN39_INTERNAL_a72be275_4_k_cu_4cb80279_27254cuda3std3__45__cpo4cendE:
	.zero		1
	.type		_ZN39_INTERNAL_a72be275_4_k_cu_4cb80279_27254cuda3std6ranges3__45__cpo4swapE,@object
	.size		_ZN39_INTERNAL_a72be275_4_k_cu_4cb80279_27254cuda3std6ranges3__45__cpo4swapE,(.L_8 - _ZN39_INTERNAL_a72be275_4_k_cu_4cb80279_27254cuda3std6ranges3__45__cpo4swapE)
_ZN39_INTERNAL_a72be275_4_k_cu_4cb80279_27254cuda3std6ranges3__45__cpo4swapE:
	.zero		1
.L_8:


//--------------------- .nv.constant0._ZN7cutlass13device_kernelINS_4gemm6kernel13GemmUniversalIN4cute5tupleIJiiiiEEENS1_10collective13CollectiveMmaINS1_34MainloopSm90TmaGmmaWarpSpecializedILi3ENS5_IJNS4_1CILi1EEENSA_ILi2EEESB_EEENS1_35KernelTmaWarpSpecializedCooperativeEEENS5_IJNSA_ILi128EEENSA_ILi64EEENSA_ILi32EEEEEENS_10bfloat16_tENS5_IJlSB_lEEESK_SL_NS4_8TiledMMAINS4_8MMA_AtomIJNS4_4SM904GMMA27MMA_64x64x16_F32BF16BF16_SSILNSP_5MajorE0ELSR_0ELNSP_7ScaleInE1ELSS_1EEEEEENS4_6LayoutINS5_IJSC_SB_SB_EEENS5_IJSB_NSA_ILi0EEESX_EEEEENS5_IJNS4_10UnderscoreES10_S10_EEEEENS4_23SM90_TMA_LOAD_MULTICASTENS4_14ComposedLayoutINS4_7SwizzleILi2ELi4ELi3EEENS4_18smem_ptr_flag_bitsILi16EEENSV_INS5_IJNSA_ILi8EEESI_EEENS5_IJSI_SB_EEEEEEEvNS4_8identityENS4_13SM90_TMA_LOADES1D_vS1E_EENS_8epilogue10collective6detail29Sm90TmaWarpSpecializedAdapterINS1I_15DefaultEpilogueISK_SL_SL_NS1H_6thread17LinearCombinationISK_Li1EffLNS1M_9ScaleType4KindE0ELNS_15FloatRoundStyleE2ESK_EENS1_15EpilogueDefaultEEEEEvvEEEEvNT_6ParamsE --------------------------
	.section	.nv.constant0._ZN7cutlass13device_kernelINS_4gemm6kernel13GemmUniversalIN4cute5tupleIJiiiiEEENS1_10collective13CollectiveMmaINS1_34MainloopSm90TmaGmmaWarpSpecializedILi3ENS5_IJNS4_1CILi1EEENSA_ILi2EEESB_EEENS1_35KernelTmaWarpSpecializedCooperativeEEENS5_IJNSA_ILi128EEENSA_ILi64EEENSA_ILi32EEEEEENS_10bfloat16_tENS5_IJlSB_lEEESK_SL_NS4_8TiledMMAINS4_8MMA_AtomIJNS4_4SM904GMMA27MMA_64x64x16_F32BF16BF16_SSILNSP_5MajorE0ELSR_0ELNSP_7ScaleInE1ELSS_1EEEEEENS4_6LayoutINS5_IJSC_SB_SB_EEENS5_IJSB_NSA_ILi0EEESX_EEEEENS5_IJNS4_10UnderscoreES10_S10_EEEEENS4_23SM90_TMA_LOAD_MULTICASTENS4_14ComposedLayoutINS4_7SwizzleILi2ELi4ELi3EEENS4_18smem_ptr_flag_bitsILi16EEENSV_INS5_IJNSA_ILi8EEESI_EEENS5_IJSI_SB_EEEEEEEvNS4_8identityENS4_13SM90_TMA_LOADES1D_vS1E_EENS_8epilogue10collective6detail29Sm90TmaWarpSpecializedAdapterINS1I_15DefaultEpilogueISK_SL_SL_NS1H_6thread17LinearCombinationISK_Li1EffLNS1M_9ScaleType4KindE0ELNS_15FloatRoundStyleE2ESK_EENS1_15EpilogueDefaultEEEEEvvEEEEvNT_6ParamsE,"a",@progbits
	.sectionflags	@""
	.align	4
.nv.constant0._ZN7cutlass13device_kernelINS_4gemm6kernel13GemmUniversalIN4cute5tupleIJiiiiEEENS1_10collective13CollectiveMmaINS1_34MainloopSm90TmaGmmaWarpSpecializedILi3ENS5_IJNS4_1CILi1EEENSA_ILi2EEESB_EEENS1_35KernelTmaWarpSpecializedCooperativeEEENS5_IJNSA_ILi128EEENSA_ILi64EEENSA_ILi32EEEEEENS_10bfloat16_tENS5_IJlSB_lEEESK_SL_NS4_8TiledMMAINS4_8MMA_AtomIJNS4_4SM904GMMA27MMA_64x64x16_F32BF16BF16_SSILNSP_5MajorE0ELSR_0ELNSP_7ScaleInE1ELSS_1EEEEEENS4_6LayoutINS5_IJSC_SB_SB_EEENS5_IJSB_NSA_ILi0EEESX_EEEEENS5_IJNS4_10UnderscoreES10_S10_EEEEENS4_23SM90_TMA_LOAD_MULTICASTENS4_14ComposedLayoutINS4_7SwizzleILi2ELi4ELi3EEENS4_18smem_ptr_flag_bitsILi16EEENSV_INS5_IJNSA_ILi8EEESI_EEENS5_IJSI_SB_EEEEEEEvNS4_8identityENS4_13SM90_TMA_LOADES1D_vS1E_EENS_8epilogue10collective6detail29Sm90TmaWarpSpecializedAdapterINS1I_15DefaultEpilogueISK_SL_SL_NS1H_6thread17LinearCombinationISK_Li1EffLNS1M_9ScaleType4KindE0ELNS_15FloatRoundStyleE2ESK_EENS1_15EpilogueDefaultEEEEEvvEEEEvNT_6ParamsE:
	.zero		1664


//--------------------- SYMBOLS --------------------------

	.type		.nv.reservedSmem.offset0,@object
	.size		.nv.reservedSmem.offset0,0x4
	.type		__assertfail,@function
